	.target	sm_90a

	.elftype	@"ET_EXEC"


//--------------------- .note.nv.tkinfo           --------------------------
	.section	.note.nv.tkinfo,"",@"SHT_NOTE"
	.sectionflags	@"SHF_NOTE_NV_TKINFO"
	.tkinfo
        /*0018*/ 	.word	0x00000002
        /*0030*/ 	.string	""
        /*0030*/ 	.string	"ptxas"
        /*0030*/ 	.string	"Cuda compilation tools, release 13.0, V13.0.88"
        /*0030*/ 	.string	"Build cuda_13.0.r13.0/compiler.36424714_0"
        /*0030*/ 	.string	"-arch sm_90a -m 64 "



//--------------------- .note.nv.cuinfo           --------------------------
	.section	.note.nv.cuinfo,"",@"SHT_NOTE"
	.sectionflags	@"SHF_NOTE_NV_CUINFO"
        /*0018*/ 	.short	0x0002
        /*001a*/ 	.short	0x005a
        /*001c*/ 	.short	0x0082
	.zero		2


//--------------------- .nv.info                  --------------------------
	.section	.nv.info,"",@"SHT_CUDA_INFO"
	.align	4


	//----- nvinfo : EIATTR_REGCOUNT
	.align		4
        /*0000*/ 	.byte	0x04, 0x2f
        /*0002*/ 	.short	(.L_12 - .L_11)
	.align		4
.L_11:
        /*0004*/ 	.word	index@(_ZN7cutlass13device_kernelINS_4gemm6kernel13GemmUniversalIN4cute5tupleIJiiiiEEENS1_10collective13CollectiveMmaINS1_37MainloopSm90TmaGmmaWarpSpecializedFP8ILi9ENS5_IJNS4_1CILi4EEENSA_ILi1EEESC_EEENS1_35KernelTmaWarpSpecializedCooperativeEEENS5_IJNSA_ILi128EEENSA_ILi64EEESG_EEENS_12float_e4m3_tENS5_IJlSC_lEEESJ_SK_NS4_8TiledMMAINS4_8MMA_AtomIJNS4_4SM904GMMA30MMA_64x64x32_F32E4M3E4M3_SS_TNILNSO_7ScaleInE1ELSQ_1EEEEEENS4_6LayoutINS5_IJNSA_ILi2EEESC_SC_EEENS5_IJSC_NSA_ILi0EEESW_EEEEENS5_IJNS4_10UnderscoreESZ_SZ_EEEEENS4_13SM90_TMA_LOADENS4_14ComposedLayoutINS4_7SwizzleILi3ELi4ELi3EEENS4_18smem_ptr_flag_bitsILi8EEENST_INS5_IJNSA_ILi8EEESG_EEENS5_IJSG_SC_EEEEEEEvNS4_8identityENS4_23SM90_TMA_LOAD_MULTICASTES1C_vS1D_EENS_8epilogue10collective6detail29Sm90TmaWarpSpecializedAdapterINS1H_15DefaultEpilogueISJ_SK_SK_NS1G_6thread17LinearCombinationISJ_Li1EffLNS1L_9ScaleType4KindE0ELNS_15FloatRoundStyleE2ESJ_EENS1_15EpilogueDefaultEEEEEvvEEEEvNT_6ParamsE)
        /*0008*/ 	.word	0x000000a8


	//----- nvinfo : EIATTR_FRAME_SIZE
	.align		4
.L_12:
        /*000c*/ 	.byte	0x04, 0x11
        /*000e*/ 	.short	(.L_14 - .L_13)
	.align		4
.L_13:
        /*0010*/ 	.word	index@(_ZN7cutlass13device_kernelINS_4gemm6kernel13GemmUniversalIN4cute5tupleIJiiiiEEENS1_10collective13CollectiveMmaINS1_37MainloopSm90TmaGmmaWarpSpecializedFP8ILi9ENS5_IJNS4_1CILi4EEENSA_ILi1EEESC_EEENS1_35KernelTmaWarpSpecializedCooperativeEEENS5_IJNSA_ILi128EEENSA_ILi64EEESG_EEENS_12float_e4m3_tENS5_IJlSC_lEEESJ_SK_NS4_8TiledMMAINS4_8MMA_AtomIJNS4_4SM904GMMA30MMA_64x64x32_F32E4M3E4M3_SS_TNILNSO_7ScaleInE1ELSQ_1EEEEEENS4_6LayoutINS5_IJNSA_ILi2EEESC_SC_EEENS5_IJSC_NSA_ILi0EEESW_EEEEENS5_IJNS4_10UnderscoreESZ_SZ_EEEEENS4_13SM90_TMA_LOADENS4_14ComposedLayoutINS4_7SwizzleILi3ELi4ELi3EEENS4_18smem_ptr_flag_bitsILi8EEENST_INS5_IJNSA_ILi8EEESG_EEENS5_IJSG_SC_EEEEEEEvNS4_8identityENS4_23SM90_TMA_LOAD_MULTICASTES1C_vS1D_EENS_8epilogue10collective6detail29Sm90TmaWarpSpecializedAdapterINS1H_15DefaultEpilogueISJ_SK_SK_NS1G_6thread17LinearCombinationISJ_Li1EffLNS1L_9ScaleType4KindE0ELNS_15FloatRoundStyleE2ESJ_EENS1_15EpilogueDefaultEEEEEvvEEEEvNT_6ParamsE)
        /*0014*/ 	.word	0x00000000


	//----- nvinfo : EIATTR_MIN_STACK_SIZE
	.align		4
.L_14:
        /*0018*/ 	.byte	0x04, 0x12
        /*001a*/ 	.short	(.L_16 - .L_15)
	.align		4
.L_15:
        /*001c*/ 	.word	index@(_ZN7cutlass13device_kernelINS_4gemm6kernel13GemmUniversalIN4cute5tupleIJiiiiEEENS1_10collective13CollectiveMmaINS1_37MainloopSm90TmaGmmaWarpSpecializedFP8ILi9ENS5_IJNS4_1CILi4EEENSA_ILi1EEESC_EEENS1_35KernelTmaWarpSpecializedCooperativeEEENS5_IJNSA_ILi128EEENSA_ILi64EEESG_EEENS_12float_e4m3_tENS5_IJlSC_lEEESJ_SK_NS4_8TiledMMAINS4_8MMA_AtomIJNS4_4SM904GMMA30MMA_64x64x32_F32E4M3E4M3_SS_TNILNSO_7ScaleInE1ELSQ_1EEEEEENS4_6LayoutINS5_IJNSA_ILi2EEESC_SC_EEENS5_IJSC_NSA_ILi0EEESW_EEEEENS5_IJNS4_10UnderscoreESZ_SZ_EEEEENS4_13SM90_TMA_LOADENS4_14ComposedLayoutINS4_7SwizzleILi3ELi4ELi3EEENS4_18smem_ptr_flag_bitsILi8EEENST_INS5_IJNSA_ILi8EEESG_EEENS5_IJSG_SC_EEEEEEEvNS4_8identityENS4_23SM90_TMA_LOAD_MULTICASTES1C_vS1D_EENS_8epilogue10collective6detail29Sm90TmaWarpSpecializedAdapterINS1H_15DefaultEpilogueISJ_SK_SK_NS1G_6thread17LinearCombinationISJ_Li1EffLNS1L_9ScaleType4KindE0ELNS_15FloatRoundStyleE2ESJ_EENS1_15EpilogueDefaultEEEEEvvEEEEvNT_6ParamsE)
        /*0020*/ 	.word	0x00000000
.L_16:


//--------------------- .nv.compat                --------------------------
	.section	.nv.compat,"",@"SHT_CUDA_COMPAT_INFO"
	.align	4
        /*0000*/ 	.byte	0x02, 0x09, 0x01, 0x00, 0x02, 0x02, 0x04, 0x00, 0x02, 0x05, 0x05, 0x00, 0x03, 0x07, 0x01, 0x01
        /*0010*/ 	.byte	0x02, 0x03, 0x01, 0x00, 0x02, 0x06, 0x01, 0x00, 0x04, 0x0b, 0x08, 0x00, 0x00, 0x00, 0x00, 0x00
        /*0020*/ 	.byte	0x00, 0x00, 0x00, 0x00


//--------------------- .nv.info._ZN7cutlass13device_kernelINS_4gemm6kernel13GemmUniversalIN4cute5tupleIJiiiiEEENS1_10collective13CollectiveMmaINS1_37MainloopSm90TmaGmmaWarpSpecializedFP8ILi9ENS5_IJNS4_1CILi4EEENSA_ILi1EEESC_EEENS1_35KernelTmaWarpSpecializedCooperativeEEENS5_IJNSA_ILi128EEENSA_ILi64EEESG_EEENS_12float_e4m3_tENS5_IJlSC_lEEESJ_SK_NS4_8TiledMMAINS4_8MMA_AtomIJNS4_4SM904GMMA30MMA_64x64x32_F32E4M3E4M3_SS_TNILNSO_7ScaleInE1ELSQ_1EEEEEENS4_6LayoutINS5_IJNSA_ILi2EEESC_SC_EEENS5_IJSC_NSA_ILi0EEESW_EEEEENS5_IJNS4_10UnderscoreESZ_SZ_EEEEENS4_13SM90_TMA_LOADENS4_14ComposedLayoutINS4_7SwizzleILi3ELi4ELi3EEENS4_18smem_ptr_flag_bitsILi8EEENST_INS5_IJNSA_ILi8EEESG_EEENS5_IJSG_SC_EEEEEEEvNS4_8identityENS4_23SM90_TMA_LOAD_MULTICASTES1C_vS1D_EENS_8epilogue10collective6detail29Sm90TmaWarpSpecializedAdapterINS1H_15DefaultEpilogueISJ_SK_SK_NS1G_6thread17LinearCombinationISJ_Li1EffLNS1L_9ScaleType4KindE0ELNS_15FloatRoundStyleE2ESJ_EENS1_15EpilogueDefaultEEEEEvvEEEEvNT_6ParamsE --------------------------
	.section	.nv.info._ZN7cutlass13device_kernelINS_4gemm6kernel13GemmUniversalIN4cute5tupleIJiiiiEEENS1_10collective13CollectiveMmaINS1_37MainloopSm90TmaGmmaWarpSpecializedFP8ILi9ENS5_IJNS4_1CILi4EEENSA_ILi1EEESC_EEENS1_35KernelTmaWarpSpecializedCooperativeEEENS5_IJNSA_ILi128EEENSA_ILi64EEESG_EEENS_12float_e4m3_tENS5_IJlSC_lEEESJ_SK_NS4_8TiledMMAINS4_8MMA_AtomIJNS4_4SM904GMMA30MMA_64x64x32_F32E4M3E4M3_SS_TNILNSO_7ScaleInE1ELSQ_1EEEEEENS4_6LayoutINS5_IJNSA_ILi2EEESC_SC_EEENS5_IJSC_NSA_ILi0EEESW_EEEEENS5_IJNS4_10UnderscoreESZ_SZ_EEEEENS4_13SM90_TMA_LOADENS4_14ComposedLayoutINS4_7SwizzleILi3ELi4ELi3EEENS4_18smem_ptr_flag_bitsILi8EEENST_INS5_IJNSA_ILi8EEESG_EEENS5_IJSG_SC_EEEEEEEvNS4_8identityENS4_23SM90_TMA_LOAD_MULTICASTES1C_vS1D_EENS_8epilogue10collective6detail29Sm90TmaWarpSpecializedAdapterINS1H_15DefaultEpilogueISJ_SK_SK_NS1G_6thread17LinearCombinationISJ_Li1EffLNS1L_9ScaleType4KindE0ELNS_15FloatRoundStyleE2ESJ_EENS1_15EpilogueDefaultEEEEEvvEEEEvNT_6ParamsE,"",@"SHT_CUDA_INFO"
	.sectionflags	@""
	.align	4


	//----- nvinfo : EIATTR_CUDA_API_VERSION
	.align		4
        /*0000*/ 	.byte	0x04, 0x37
        /*0002*/ 	.short	(.L_18 - .L_17)
.L_17:
        /*0004*/ 	.word	0x00000082


	//----- nvinfo : EIATTR_KPARAM_INFO
	.align		4
.L_18:
        /*0008*/ 	.byte	0x04, 0x17
        /*000a*/ 	.short	(.L_20 - .L_19)
.L_19:
        /*000c*/ 	.word	0x00000000
        /*0010*/ 	.short	0x0000
        /*0012*/ 	.short	0x0070
        /*0014*/ 	.byte	0x00, 0xf0, 0x01, 0x10


	//----- nvinfo : EIATTR_SPARSE_MMA_MASK
	.align		4
.L_20:
        /*0018*/ 	.byte	0x03, 0x50
        /*001a*/ 	.short	0x0000


	//----- nvinfo : EIATTR_MAXREG_COUNT
	.align		4
        /*001c*/ 	.byte	0x03, 0x1b
        /*001e*/ 	.short	0x00a8


	//----- nvinfo : EIATTR_NUM_BARRIERS
	.align		4
        /*0020*/ 	.byte	0x02, 0x4c
        /*0022*/ 	.byte	0x01
	.zero		1


	//----- nvinfo : EIATTR_MERCURY_ISA_VERSION
	.align		4
        /*0024*/ 	.byte	0x03, 0x5f
        /*0026*/ 	.short	0x0101


	//----- nvinfo : EIATTR_INT_WARP_WIDE_INSTR_OFFSETS
	.align		4
        /*0028*/ 	.byte	0x04, 0x31
        /*002a*/ 	.short	(.L_22 - .L_21)


	//   ....[0]....
.L_21:
        /*002c*/ 	.word	0x00000540


	//   ....[1]....
        /*0030*/ 	.word	0x000005f0


	//   ....[2]....
        /*0034*/ 	.word	0x00000730


	//----- nvinfo : EIATTR_COOP_GROUP_MASK_REGIDS
	.align		4
.L_22:
        /*0038*/ 	.byte	0x04, 0x29
        /*003a*/ 	.short	(.L_24 - .L_23)


	//   ....[0]....
.L_23:
        /*003c*/ 	.word	0xffffffff


	//   ....[1]....
        /*0040*/ 	.word	0xffffffff


	//   ....[2]....
        /*0044*/ 	.word	0xffffffff


	//   ....[3]....
        /*0048*/ 	.word	0xffffffff


	//   ....[4]....
        /*004c*/ 	.word	0xffffffff


	//   ....[5]....
        /*0050*/ 	.word	0xffffffff


	//----- nvinfo : EIATTR_COOP_GROUP_INSTR_OFFSETS
	.align		4
.L_24:
        /*0054*/ 	.byte	0x04, 0x28
        /*0056*/ 	.short	(.L_26 - .L_25)


	//   ....[0]....
.L_25:
        /*0058*/ 	.word	0x00000060


	//   ....[1]....
        /*005c*/ 	.word	0x00000070


	//   ....[2]....
        /*0060*/ 	.word	0x00000130


	//   ....[3]....
        /*0064*/ 	.word	0x000003a0


	//   ....[4]....
        /*0068*/ 	.word	0x000008e0


	//   ....[5]....
        /*006c*/ 	.word	0x00001350


	//----- nvinfo : EIATTR_REG_RECONFIG
	.align		4
.L_26:
        /*0070*/ 	.byte	0x01, 0x54
	.zero		2


	//----- nvinfo : EIATTR_MBARRIER_INSTR_OFFSETS
	.align		4
        /*0074*/ 	.byte	0x04, 0x39
        /*0076*/ 	.short	(.L_28 - .L_27)


	//   ....[0]....
.L_27:
        /*0078*/ 	.word	0x00000250
        /*007c*/ 	.word	0x000000ff
        /*0080*/ 	.word	0x00000000
        /*0084*/ 	.short	0x0100
        /*0086*/ 	.byte	0x08
	.zero		1


	//   ....[1]....
        /*0088*/ 	.word	0x00000260
        /*008c*/ 	.word	0x000000ff
        /*0090*/ 	.word	0x00000048
        /*0094*/ 	.short	0x0100
        /*0096*/ 	.byte	0x08
	.zero		1


	//   ....[2]....
        /*0098*/ 	.word	0x00000270
        /*009c*/ 	.word	0x000000ff
        /*00a0*/ 	.word	0x00000008
        /*00a4*/ 	.short	0x0100
        /*00a6*/ 	.byte	0x08
	.zero		1


	//   ....[3]....
        /*00a8*/ 	.word	0x00000280
        /*00ac*/ 	.word	0x000000ff
        /*00b0*/ 	.word	0x00000050
        /*00b4*/ 	.short	0x0100
        /*00b6*/ 	.byte	0x08
	.zero		1


	//   ....[4]....
        /*00b8*/ 	.word	0x00000290
        /*00bc*/ 	.word	0x000000ff
        /*00c0*/ 	.word	0x00000010
        /*00c4*/ 	.short	0x0100
        /*00c6*/ 	.byte	0x08
	.zero		1


	//   ....[5]....
        /*00c8*/ 	.word	0x000002a0
        /*00cc*/ 	.word	0x000000ff
        /*00d0*/ 	.word	0x00000058
        /*00d4*/ 	.short	0x0100
        /*00d6*/ 	.byte	0x08
	.zero		1


	//   ....[6]....
        /*00d8*/ 	.word	0x000002b0
        /*00dc*/ 	.word	0x000000ff
        /*00e0*/ 	.word	0x00000018
        /*00e4*/ 	.short	0x0100
        /*00e6*/ 	.byte	0x08
	.zero		1


	//   ....[7]....
        /*00e8*/ 	.word	0x000002c0
        /*00ec*/ 	.word	0x000000ff
        /*00f0*/ 	.word	0x00000060
        /*00f4*/ 	.short	0x0100
        /*00f6*/ 	.byte	0x08
	.zero		1


	//   ....[8]....
        /*00f8*/ 	.word	0x000002d0
        /*00fc*/ 	.word	0x000000ff
        /*0100*/ 	.word	0x00000020
        /*0104*/ 	.short	0x0100
        /*0106*/ 	.byte	0x08
	.zero		1


	//   ....[9]....
        /*0108*/ 	.word	0x000002e0
        /*010c*/ 	.word	0x000000ff
        /*0110*/ 	.word	0x00000068
        /*0114*/ 	.short	0x0100
        /*0116*/ 	.byte	0x08
	.zero		1


	//   ....[10]....
        /*0118*/ 	.word	0x000002f0
        /*011c*/ 	.word	0x000000ff
        /*0120*/ 	.word	0x00000028
        /*0124*/ 	.short	0x0100
        /*0126*/ 	.byte	0x08
	.zero		1


	//   ....[11]....
        /*0128*/ 	.word	0x00000300
        /*012c*/ 	.word	0x000000ff
        /*0130*/ 	.word	0x00000070
        /*0134*/ 	.short	0x0100
        /*0136*/ 	.byte	0x08
	.zero		1


	//   ....[12]....
        /*0138*/ 	.word	0x00000310
        /*013c*/ 	.word	0x000000ff
        /*0140*/ 	.word	0x00000030
        /*0144*/ 	.short	0x0100
        /*0146*/ 	.byte	0x08
	.zero		1


	//   ....[13]....
        /*0148*/ 	.word	0x00000320
        /*014c*/ 	.word	0x000000ff
        /*0150*/ 	.word	0x00000078
        /*0154*/ 	.short	0x0100
        /*0156*/ 	.byte	0x08
	.zero		1


	//   ....[14]....
        /*0158*/ 	.word	0x00000330
        /*015c*/ 	.word	0x000000ff
        /*0160*/ 	.word	0x00000038
        /*0164*/ 	.short	0x0100
        /*0166*/ 	.byte	0x08
	.zero		1


	//   ....[15]....
        /*0168*/ 	.word	0x00000340
        /*016c*/ 	.word	0x000000ff
        /*0170*/ 	.word	0x00000080
        /*0174*/ 	.short	0x0100
        /*0176*/ 	.byte	0x08
	.zero		1


	//   ....[16]....
        /*0178*/ 	.word	0x00000350
        /*017c*/ 	.word	0x000000ff
        /*0180*/ 	.word	0x00000040
        /*0184*/ 	.short	0x0100
        /*0186*/ 	.byte	0x08
	.zero		1


	//   ....[17]....
        /*0188*/ 	.word	0x00000360
        /*018c*/ 	.word	0x000000ff
        /*0190*/ 	.word	0x00000088
        /*0194*/ 	.short	0x0100
        /*0196*/ 	.byte	0x08
	.zero		1


	//   ....[18]....
        /*0198*/ 	.word	0x000007e0
        /*019c*/ 	.word	0x000000ff
        /*01a0*/ 	.word	0x000000a0
        /*01a4*/ 	.short	0x0100
        /*01a6*/ 	.byte	0x06
	.zero		1


	//   ....[19]....
        /*01a8*/ 	.word	0x00000870
        /*01ac*/ 	.word	0x000000ff
        /*01b0*/ 	.word	0x000000a8
        /*01b4*/ 	.short	0x0100
        /*01b6*/ 	.byte	0x06
	.zero		1


	//   ....[20]....
        /*01b8*/ 	.word	0x00001690
        /*01bc*/ 	.word	0x000000ff
        /*01c0*/ 	.word	0x00000000
        /*01c4*/ 	.short	0x010a
        /*01c6*/ 	.byte	0x06
	.zero		1


	//   ....[21]....
        /*01c8*/ 	.word	0x000016d0
        /*01cc*/ 	.word	0x000000ff
        /*01d0*/ 	.word	0x00000000
        /*01d4*/ 	.short	0x010a
        /*01d6*/ 	.byte	0x06
	.zero		1


	//   ....[22]....
        /*01d8*/ 	.word	0x00001dd0
        /*01dc*/ 	.word	0x000000ff
        /*01e0*/ 	.word	0x00000000
        /*01e4*/ 	.short	0x010a
        /*01e6*/ 	.byte	0x0c
	.zero		1


	//   ....[23]....
        /*01e8*/ 	.word	0x00001e10
        /*01ec*/ 	.word	0x000000ff
        /*01f0*/ 	.word	0x00000000
        /*01f4*/ 	.short	0x010a
        /*01f6*/ 	.byte	0x0c
	.zero		1


	//   ....[24]....
        /*01f8*/ 	.word	0x00002300
        /*01fc*/ 	.word	0x0000000a
        /*0200*/ 	.word	0x00000000
        /*0204*/ 	.short	0x0101
        /*0206*/ 	.byte	0x3f
	.zero		1


	//   ....[25]....
        /*0208*/ 	.word	0x000027a0
        /*020c*/ 	.word	0x00000008
        /*0210*/ 	.word	0x00000000
        /*0214*/ 	.short	0x0101
        /*0216*/ 	.byte	0x3f
	.zero		1


	//   ....[26]....
        /*0218*/ 	.word	0x00006060
        /*021c*/ 	.word	0x00000015
        /*0220*/ 	.word	0x00000048
        /*0224*/ 	.short	0x010a
        /*0226*/ 	.byte	0x3f
	.zero		1


	//   ....[27]....
        /*0228*/ 	.word	0x000063e0
        /*022c*/ 	.word	0x00000008
        /*0230*/ 	.word	0x000000a8
        /*0234*/ 	.short	0x0101
        /*0236*/ 	.byte	0x3f
	.zero		1


	//   ....[28]....
        /*0238*/ 	.word	0x00006b10
        /*023c*/ 	.word	0x00000007
        /*0240*/ 	.word	0x00000000
        /*0244*/ 	.short	0x010a
        /*0246*/ 	.byte	0x3f
	.zero		1


	//   ....[29]....
        /*0248*/ 	.word	0x00006b90
        /*024c*/ 	.word	0x00000008
        /*0250*/ 	.word	0x00000000
        /*0254*/ 	.short	0x010a
        /*0256*/ 	.byte	0x3f
	.zero		1


	//   ....[30]....
        /*0258*/ 	.word	0x00006c20
        /*025c*/ 	.word	0x00000009
        /*0260*/ 	.word	0x00000000
        /*0264*/ 	.short	0x010a
        /*0266*/ 	.byte	0x3f
	.zero		1


	//   ....[31]....
        /*0268*/ 	.word	0x00006cb0
        /*026c*/ 	.word	0x00000008
        /*0270*/ 	.word	0x00000000
        /*0274*/ 	.short	0x010a
        /*0276*/ 	.byte	0x3f
	.zero		1


	//   ....[32]....
        /*0278*/ 	.word	0x00006d40
        /*027c*/ 	.word	0x00000009
        /*0280*/ 	.word	0x00000000
        /*0284*/ 	.short	0x010a
        /*0286*/ 	.byte	0x3f
	.zero		1


	//   ....[33]....
        /*0288*/ 	.word	0x00006dd0
        /*028c*/ 	.word	0x00000008
        /*0290*/ 	.word	0x00000000
        /*0294*/ 	.short	0x010a
        /*0296*/ 	.byte	0x3f
	.zero		1


	//   ....[34]....
        /*0298*/ 	.word	0x00006e60
        /*029c*/ 	.word	0x00000009
        /*02a0*/ 	.word	0x00000000
        /*02a4*/ 	.short	0x010a
        /*02a6*/ 	.byte	0x3f
	.zero		1


	//   ....[35]....
        /*02a8*/ 	.word	0x00006ef0
        /*02ac*/ 	.word	0x00000006
        /*02b0*/ 	.word	0x00000000
        /*02b4*/ 	.short	0x010a
        /*02b6*/ 	.byte	0x3f
	.zero		1


	//   ....[36]....
        /*02b8*/ 	.word	0x00006f80
        /*02bc*/ 	.word	0x00000003
        /*02c0*/ 	.word	0x00000000
        /*02c4*/ 	.short	0x010a
        /*02c6*/ 	.byte	0x3f
	.zero		1


	//   ....[37]....
        /*02c8*/ 	.word	0x00006ff0
        /*02cc*/ 	.word	0x00000009
        /*02d0*/ 	.word	0x00000000
        /*02d4*/ 	.short	0x010a
        /*02d6*/ 	.byte	0x3f
	.zero		1


	//   ....[38]....
        /*02d8*/ 	.word	0x00007050
        /*02dc*/ 	.word	0x0000000b
        /*02e0*/ 	.word	0x00000000
        /*02e4*/ 	.short	0x010a
        /*02e6*/ 	.byte	0x3f
	.zero		1


	//   ....[39]....
        /*02e8*/ 	.word	0x00007120
        /*02ec*/ 	.word	0x00000015
        /*02f0*/ 	.word	0x00000048
        /*02f4*/ 	.short	0x010a
        /*02f6*/ 	.byte	0x3f
	.zero		1


	//   ....[40]....
        /*02f8*/ 	.word	0x000071f0
        /*02fc*/ 	.word	0x00000007
        /*0300*/ 	.word	0x00000000
        /*0304*/ 	.short	0x010a
        /*0306*/ 	.byte	0x3f
	.zero		1


	//   ....[41]....
        /*0308*/ 	.word	0x00007240
        /*030c*/ 	.word	0x00000008
        /*0310*/ 	.word	0x00000000
        /*0314*/ 	.short	0x010a
        /*0316*/ 	.byte	0x3f
	.zero		1


	//   ....[42]....
        /*0318*/ 	.word	0x00007290
        /*031c*/ 	.word	0x00000009
        /*0320*/ 	.word	0x00000000
        /*0324*/ 	.short	0x010a
        /*0326*/ 	.byte	0x3f
	.zero		1


	//   ....[43]....
        /*0328*/ 	.word	0x000072e0
        /*032c*/ 	.word	0x00000008
        /*0330*/ 	.word	0x00000000
        /*0334*/ 	.short	0x010a
        /*0336*/ 	.byte	0x3f
	.zero		1


	//   ....[44]....
        /*0338*/ 	.word	0x00007330
        /*033c*/ 	.word	0x00000009
        /*0340*/ 	.word	0x00000000
        /*0344*/ 	.short	0x010a
        /*0346*/ 	.byte	0x3f
	.zero		1


	//   ....[45]....
        /*0348*/ 	.word	0x00007380
        /*034c*/ 	.word	0x00000008
        /*0350*/ 	.word	0x00000000
        /*0354*/ 	.short	0x010a
        /*0356*/ 	.byte	0x3f
	.zero		1


	//   ....[46]....
        /*0358*/ 	.word	0x000073d0
        /*035c*/ 	.word	0x00000009
        /*0360*/ 	.word	0x00000000
        /*0364*/ 	.short	0x010a
        /*0366*/ 	.byte	0x3f
	.zero		1


	//   ....[47]....
        /*0368*/ 	.word	0x00007420
        /*036c*/ 	.word	0x00000006
        /*0370*/ 	.word	0x00000000
        /*0374*/ 	.short	0x010a
        /*0376*/ 	.byte	0x3f
	.zero		1


	//----- nvinfo : EIATTR_NUM_MBARRIERS
	.align		4
.L_28:
        /*0378*/ 	.byte	0x03, 0x38
        /*037a*/ 	.short	0x0014


	//----- nvinfo : EIATTR_EXIT_INSTR_OFFSETS
	.align		4
        /*037c*/ 	.byte	0x04, 0x1c
        /*037e*/ 	.short	(.L_30 - .L_29)


	//   ....[0]....
.L_29:
        /*0380*/ 	.word	0x00000a40


	//   ....[1]....
        /*0384*/ 	.word	0x00001220


	//   ....[2]....
        /*0388*/ 	.word	0x00005770


	//   ....[3]....
        /*038c*/ 	.word	0x00005cd0


	//   ....[4]....
        /*0390*/ 	.word	0x00006fd0


	//----- nvinfo : EIATTR_MAX_THREADS
	.align		4
.L_30:
        /*0394*/ 	.byte	0x04, 0x05
        /*0396*/ 	.short	(.L_32 - .L_31)
.L_31:
        /*0398*/ 	.word	0x00000180
        /*039c*/ 	.word	0x00000001
        /*03a0*/ 	.word	0x00000001


	//----- nvinfo : EIATTR_CRS_STACK_SIZE
	.align		4
.L_32:
        /*03a4*/ 	.byte	0x04, 0x1e
        /*03a6*/ 	.short	(.L_34 - .L_33)
.L_33:
        /*03a8*/ 	.word	0x00000000


	//----- nvinfo : EIATTR_CBANK_PARAM_SIZE
	.align		4
.L_34:
        /*03ac*/ 	.byte	0x03, 0x19
        /*03ae*/ 	.short	0x0470


	//----- nvinfo : EIATTR_PARAM_CBANK
	.align		4
        /*03b0*/ 	.byte	0x04, 0x0a
        /*03b2*/ 	.short	(.L_36 - .L_35)
	.align		4
.L_35:
        /*03b4*/ 	.word	index@(.nv.constant0._ZN7cutlass13device_kernelINS_4gemm6kernel13GemmUniversalIN4cute5tupleIJiiiiEEENS1_10collective13CollectiveMmaINS1_37MainloopSm90TmaGmmaWarpSpecializedFP8ILi9ENS5_IJNS4_1CILi4EEENSA_ILi1EEESC_EEENS1_35KernelTmaWarpSpecializedCooperativeEEENS5_IJNSA_ILi128EEENSA_ILi64EEESG_EEENS_12float_e4m3_tENS5_IJlSC_lEEESJ_SK_NS4_8TiledMMAINS4_8MMA_AtomIJNS4_4SM904GMMA30MMA_64x64x32_F32E4M3E4M3_SS_TNILNSO_7ScaleInE1ELSQ_1EEEEEENS4_6LayoutINS5_IJNSA_ILi2EEESC_SC_EEENS5_IJSC_NSA_ILi0EEESW_EEEEENS5_IJNS4_10UnderscoreESZ_SZ_EEEEENS4_13SM90_TMA_LOADENS4_14ComposedLayoutINS4_7SwizzleILi3ELi4ELi3EEENS4_18smem_ptr_flag_bitsILi8EEENST_INS5_IJNSA_ILi8EEESG_EEENS5_IJSG_SC_EEEEEEEvNS4_8identityENS4_23SM90_TMA_LOAD_MULTICASTES1C_vS1D_EENS_8epilogue10collective6detail29Sm90TmaWarpSpecializedAdapterINS1H_15DefaultEpilogueISJ_SK_SK_NS1G_6thread17LinearCombinationISJ_Li1EffLNS1L_9ScaleType4KindE0ELNS_15FloatRoundStyleE2ESJ_EENS1_15EpilogueDefaultEEEEEvvEEEEvNT_6ParamsE)
        /*03b8*/ 	.short	0x0210
        /*03ba*/ 	.short	0x0470


	//----- nvinfo : EIATTR_SW_WAR
	.align		4
.L_36:
        /*03bc*/ 	.byte	0x04, 0x36
        /*03be*/ 	.short	(.L_38 - .L_37)
.L_37:
        /*03c0*/ 	.word	0x00000008
.L_38:


//--------------------- .nv.callgraph             --------------------------
	.section	.nv.callgraph,"",@"SHT_CUDA_CALLGRAPH"
	.align	4
	.sectionentsize	8
	.align		4
        /*0000*/ 	.word	0x00000000
	.align		4
        /*0004*/ 	.word	0xffffffff
	.align		4
        /*0008*/ 	.word	0x00000000
	.align		4
        /*000c*/ 	.word	0xfffffffe
	.align		4
        /*0010*/ 	.word	0x00000000
	.align		4
        /*0014*/ 	.word	0xfffffffd
	.align		4
        /*0018*/ 	.word	0x00000000
	.align		4
        /*001c*/ 	.word	0xfffffffc


//--------------------- .nv.constant4             --------------------------
	.section	.nv.constant4,"a",@progbits
	.align	8
	.align		8
.nv.constant4:
        /*0000*/ 	.dword	_ZN40_INTERNAL_7d10c20b_4_k_cu_61f6d042_290774cuda3std3__45__cpo5beginE
	.align		8
        /*0008*/ 	.dword	_ZN40_INTERNAL_7d10c20b_4_k_cu_61f6d042_290774cuda3std3__45__cpo3endE
	.align		8
        /*0010*/ 	.dword	_ZN40_INTERNAL_7d10c20b_4_k_cu_61f6d042_290774cuda3std3__45__cpo6cbeginE
	.align		8
        /*0018*/ 	.dword	_ZN40_INTERNAL_7d10c20b_4_k_cu_61f6d042_290774cuda3std3__45__cpo4cendE
	.align		8
        /*0020*/ 	.dword	_ZN40_INTERNAL_7d10c20b_4_k_cu_61f6d042_290774cuda3std3__442_GLOBAL__N__7d10c20b_4_k_cu_61f6d042_290776ignoreE
	.align		8
        /*0028*/ 	.dword	_ZN40_INTERNAL_7d10c20b_4_k_cu_61f6d042_290774cuda3std3__419piecewise_constructE
	.align		8
        /*0030*/ 	.dword	_ZN40_INTERNAL_7d10c20b_4_k_cu_61f6d042_290774cuda3std3__48in_placeE
	.align		8
        /*0038*/ 	.dword	_ZN40_INTERNAL_7d10c20b_4_k_cu_61f6d042_290774cuda3std6ranges3__45__cpo4swapE
	.align		8
        /*0040*/ 	.dword	_ZN40_INTERNAL_7d10c20b_4_k_cu_61f6d042_290774cuda3std6ranges3__45__cpo9iter_moveE
	.align		8
        /*0048*/ 	.dword	_ZN40_INTERNAL_7d10c20b_4_k_cu_61f6d042_290774cute7productE
	.align		8
        /*0050*/ 	.dword	_ZN40_INTERNAL_7d10c20b_4_k_cu_61f6d042_290774cute1_E


//--------------------- .text._ZN7cutlass13device_kernelINS_4gemm6kernel13GemmUniversalIN4cute5tupleIJiiiiEEENS1_10collective13CollectiveMmaINS1_37MainloopSm90TmaGmmaWarpSpecializedFP8ILi9ENS5_IJNS4_1CILi4EEENSA_ILi1EEESC_EEENS1_35KernelTmaWarpSpecializedCooperativeEEENS5_IJNSA_ILi128EEENSA_ILi64EEESG_EEENS_12float_e4m3_tENS5_IJlSC_lEEESJ_SK_NS4_8TiledMMAINS4_8MMA_AtomIJNS4_4SM904GMMA30MMA_64x64x32_F32E4M3E4M3_SS_TNILNSO_7ScaleInE1ELSQ_1EEEEEENS4_6LayoutINS5_IJNSA_ILi2EEESC_SC_EEENS5_IJSC_NSA_ILi0EEESW_EEEEENS5_IJNS4_10UnderscoreESZ_SZ_EEEEENS4_13SM90_TMA_LOADENS4_14ComposedLayoutINS4_7SwizzleILi3ELi4ELi3EEENS4_18smem_ptr_flag_bitsILi8EEENST_INS5_IJNSA_ILi8EEESG_EEENS5_IJSG_SC_EEEEEEEvNS4_8identityENS4_23SM90_TMA_LOAD_MULTICASTES1C_vS1D_EENS_8epilogue10collective6detail29Sm90TmaWarpSpecializedAdapterINS1H_15DefaultEpilogueISJ_SK_SK_NS1G_6thread17LinearCombinationISJ_Li1EffLNS1L_9ScaleType4KindE0ELNS_15FloatRoundStyleE2ESJ_EENS1_15EpilogueDefaultEEEEEvvEEEEvNT_6ParamsE --------------------------
	.section	.text._ZN7cutlass13device_kernelINS_4gemm6kernel13GemmUniversalIN4cute5tupleIJiiiiEEENS1_10collective13CollectiveMmaINS1_37MainloopSm90TmaGmmaWarpSpecializedFP8ILi9ENS5_IJNS4_1CILi4EEENSA_ILi1EEESC_EEENS1_35KernelTmaWarpSpecializedCooperativeEEENS5_IJNSA_ILi128EEENSA_ILi64EEESG_EEENS_12float_e4m3_tENS5_IJlSC_lEEESJ_SK_NS4_8TiledMMAINS4_8MMA_AtomIJNS4_4SM904GMMA30MMA_64x64x32_F32E4M3E4M3_SS_TNILNSO_7ScaleInE1ELSQ_1EEEEEENS4_6LayoutINS5_IJNSA_ILi2EEESC_SC_EEENS5_IJSC_NSA_ILi0EEESW_EEEEENS5_IJNS4_10UnderscoreESZ_SZ_EEEEENS4_13SM90_TMA_LOADENS4_14ComposedLayoutINS4_7SwizzleILi3ELi4ELi3EEENS4_18smem_ptr_flag_bitsILi8EEENST_INS5_IJNSA_ILi8EEESG_EEENS5_IJSG_SC_EEEEEEEvNS4_8identityENS4_23SM90_TMA_LOAD_MULTICASTES1C_vS1D_EENS_8epilogue10collective6detail29Sm90TmaWarpSpecializedAdapterINS1H_15DefaultEpilogueISJ_SK_SK_NS1G_6thread17LinearCombinationISJ_Li1EffLNS1L_9ScaleType4KindE0ELNS_15FloatRoundStyleE2ESJ_EENS1_15EpilogueDefaultEEEEEvvEEEEvNT_6ParamsE,"ax",@progbits
	.align	128
.text._ZN7cutlass13device_kernelINS_4gemm6kernel13GemmUniversalIN4cute5tupleIJiiiiEEENS1_10collective13CollectiveMmaINS1_37MainloopSm90TmaGmmaWarpSpecializedFP8ILi9ENS5_IJNS4_1CILi4EEENSA_ILi1EEESC_EEENS1_35KernelTmaWarpSpecializedCooperativeEEENS5_IJNSA_ILi128EEENSA_ILi64EEESG_EEENS_12float_e4m3_tENS5_IJlSC_lEEESJ_SK_NS4_8TiledMMAINS4_8MMA_AtomIJNS4_4SM904GMMA30MMA_64x64x32_F32E4M3E4M3_SS_TNILNSO_7ScaleInE1ELSQ_1EEEEEENS4_6LayoutINS5_IJNSA_ILi2EEESC_SC_EEENS5_IJSC_NSA_ILi0EEESW_EEEEENS5_IJNS4_10UnderscoreESZ_SZ_EEEEENS4_13SM90_TMA_LOADENS4_14ComposedLayoutINS4_7SwizzleILi3ELi4ELi3EEENS4_18smem_ptr_flag_bitsILi8EEENST_INS5_IJNSA_ILi8EEESG_EEENS5_IJSG_SC_EEEEEEEvNS4_8identityENS4_23SM90_TMA_LOAD_MULTICASTES1C_vS1D_EENS_8epilogue10collective6detail29Sm90TmaWarpSpecializedAdapterINS1H_15DefaultEpilogueISJ_SK_SK_NS1G_6thread17LinearCombinationISJ_Li1EffLNS1L_9ScaleType4KindE0ELNS_15FloatRoundStyleE2ESJ_EENS1_15EpilogueDefaultEEEEEvvEEEEvNT_6ParamsE:
        .type           _ZN7cutlass13device_kernelINS_4gemm6kernel13GemmUniversalIN4cute5tupleIJiiiiEEENS1_10collective13CollectiveMmaINS1_37MainloopSm90TmaGmmaWarpSpecializedFP8ILi9ENS5_IJNS4_1CILi4EEENSA_ILi1EEESC_EEENS1_35KernelTmaWarpSpecializedCooperativeEEENS5_IJNSA_ILi128EEENSA_ILi64EEESG_EEENS_12float_e4m3_tENS5_IJlSC_lEEESJ_SK_NS4_8TiledMMAINS4_8MMA_AtomIJNS4_4SM904GMMA30MMA_64x64x32_F32E4M3E4M3_SS_TNILNSO_7ScaleInE1ELSQ_1EEEEEENS4_6LayoutINS5_IJNSA_ILi2EEESC_SC_EEENS5_IJSC_NSA_ILi0EEESW_EEEEENS5_IJNS4_10UnderscoreESZ_SZ_EEEEENS4_13SM90_TMA_LOADENS4_14ComposedLayoutINS4_7SwizzleILi3ELi4ELi3EEENS4_18smem_ptr_flag_bitsILi8EEENST_INS5_IJNSA_ILi8EEESG_EEENS5_IJSG_SC_EEEEEEEvNS4_8identityENS4_23SM90_TMA_LOAD_MULTICASTES1C_vS1D_EENS_8epilogue10collective6detail29Sm90TmaWarpSpecializedAdapterINS1H_15DefaultEpilogueISJ_SK_SK_NS1G_6thread17LinearCombinationISJ_Li1EffLNS1L_9ScaleType4KindE0ELNS_15FloatRoundStyleE2ESJ_EENS1_15EpilogueDefaultEEEEEvvEEEEvNT_6ParamsE,@function
        .size           _ZN7cutlass13device_kernelINS_4gemm6kernel13GemmUniversalIN4cute5tupleIJiiiiEEENS1_10collective13CollectiveMmaINS1_37MainloopSm90TmaGmmaWarpSpecializedFP8ILi9ENS5_IJNS4_1CILi4EEENSA_ILi1EEESC_EEENS1_35KernelTmaWarpSpecializedCooperativeEEENS5_IJNSA_ILi128EEENSA_ILi64EEESG_EEENS_12float_e4m3_tENS5_IJlSC_lEEESJ_SK_NS4_8TiledMMAINS4_8MMA_AtomIJNS4_4SM904GMMA30MMA_64x64x32_F32E4M3E4M3_SS_TNILNSO_7ScaleInE1ELSQ_1EEEEEENS4_6LayoutINS5_IJNSA_ILi2EEESC_SC_EEENS5_IJSC_NSA_ILi0EEESW_EEEEENS5_IJNS4_10UnderscoreESZ_SZ_EEEEENS4_13SM90_TMA_LOADENS4_14ComposedLayoutINS4_7SwizzleILi3ELi4ELi3EEENS4_18smem_ptr_flag_bitsILi8EEENST_INS5_IJNSA_ILi8EEESG_EEENS5_IJSG_SC_EEEEEEEvNS4_8identityENS4_23SM90_TMA_LOAD_MULTICASTES1C_vS1D_EENS_8epilogue10collective6detail29Sm90TmaWarpSpecializedAdapterINS1H_15DefaultEpilogueISJ_SK_SK_NS1G_6thread17LinearCombinationISJ_Li1EffLNS1L_9ScaleType4KindE0ELNS_15FloatRoundStyleE2ESJ_EENS1_15EpilogueDefaultEEEEEvvEEEEvNT_6ParamsE,(.L_x_153 - _ZN7cutlass13device_kernelINS_4gemm6kernel13GemmUniversalIN4cute5tupleIJiiiiEEENS1_10collective13CollectiveMmaINS1_37MainloopSm90TmaGmmaWarpSpecializedFP8ILi9ENS5_IJNS4_1CILi4EEENSA_ILi1EEESC_EEENS1_35KernelTmaWarpSpecializedCooperativeEEENS5_IJNSA_ILi128EEENSA_ILi64EEESG_EEENS_12float_e4m3_tENS5_IJlSC_lEEESJ_SK_NS4_8TiledMMAINS4_8MMA_AtomIJNS4_4SM904GMMA30MMA_64x64x32_F32E4M3E4M3_SS_TNILNSO_7ScaleInE1ELSQ_1EEEEEENS4_6LayoutINS5_IJNSA_ILi2EEESC_SC_EEENS5_IJSC_NSA_ILi0EEESW_EEEEENS5_IJNS4_10UnderscoreESZ_SZ_EEEEENS4_13SM90_TMA_LOADENS4_14ComposedLayoutINS4_7SwizzleILi3ELi4ELi3EEENS4_18smem_ptr_flag_bitsILi8EEENST_INS5_IJNSA_ILi8EEESG_EEENS5_IJSG_SC_EEEEEEEvNS4_8identityENS4_23SM90_TMA_LOAD_MULTICASTES1C_vS1D_EENS_8epilogue10collective6detail29Sm90TmaWarpSpecializedAdapterINS1H_15DefaultEpilogueISJ_SK_SK_NS1G_6thread17LinearCombinationISJ_Li1EffLNS1L_9ScaleType4KindE0ELNS_15FloatRoundStyleE2ESJ_EENS1_15EpilogueDefaultEEEEEvvEEEEvNT_6ParamsE)
        .other          _ZN7cutlass13device_kernelINS_4gemm6kernel13GemmUniversalIN4cute5tupleIJiiiiEEENS1_10collective13CollectiveMmaINS1_37MainloopSm90TmaGmmaWarpSpecializedFP8ILi9ENS5_IJNS4_1CILi4EEENSA_ILi1EEESC_EEENS1_35KernelTmaWarpSpecializedCooperativeEEENS5_IJNSA_ILi128EEENSA_ILi64EEESG_EEENS_12float_e4m3_tENS5_IJlSC_lEEESJ_SK_NS4_8TiledMMAINS4_8MMA_AtomIJNS4_4SM904GMMA30MMA_64x64x32_F32E4M3E4M3_SS_TNILNSO_7ScaleInE1ELSQ_1EEEEEENS4_6LayoutINS5_IJNSA_ILi2EEESC_SC_EEENS5_IJSC_NSA_ILi0EEESW_EEEEENS5_IJNS4_10UnderscoreESZ_SZ_EEEEENS4_13SM90_TMA_LOADENS4_14ComposedLayoutINS4_7SwizzleILi3ELi4ELi3EEENS4_18smem_ptr_flag_bitsILi8EEENST_INS5_IJNSA_ILi8EEESG_EEENS5_IJSG_SC_EEEEEEEvNS4_8identityENS4_23SM90_TMA_LOAD_MULTICASTES1C_vS1D_EENS_8epilogue10collective6detail29Sm90TmaWarpSpecializedAdapterINS1H_15DefaultEpilogueISJ_SK_SK_NS1G_6thread17LinearCombinationISJ_Li1EffLNS1L_9ScaleType4KindE0ELNS_15FloatRoundStyleE2ESJ_EENS1_15EpilogueDefaultEEEEEvvEEEEvNT_6ParamsE,@"STO_CUDA_ENTRY STV_DEFAULT"
_ZN7cutlass13device_kernelINS_4gemm6kernel13GemmUniversalIN4cute5tupleIJiiiiEEENS1_10collective13CollectiveMmaINS1_37MainloopSm90TmaGmmaWarpSpecializedFP8ILi9ENS5_IJNS4_1CILi4EEENSA_ILi1EEESC_EEENS1_35KernelTmaWarpSpecializedCooperativeEEENS5_IJNSA_ILi128EEENSA_ILi64EEESG_EEENS_12float_e4m3_tENS5_IJlSC_lEEESJ_SK_NS4_8TiledMMAINS4_8MMA_AtomIJNS4_4SM904GMMA30MMA_64x64x32_F32E4M3E4M3_SS_TNILNSO_7ScaleInE1ELSQ_1EEEEEENS4_6LayoutINS5_IJNSA_ILi2EEESC_SC_EEENS5_IJSC_NSA_ILi0EEESW_EEEEENS5_IJNS4_10UnderscoreESZ_SZ_EEEEENS4_13SM90_TMA_LOADENS4_14ComposedLayoutINS4_7SwizzleILi3ELi4ELi3EEENS4_18smem_ptr_flag_bitsILi8EEENST_INS5_IJNSA_ILi8EEESG_EEENS5_IJSG_SC_EEEEEEEvNS4_8identityENS4_23SM90_TMA_LOAD_MULTICASTES1C_vS1D_EENS_8epilogue10collective6detail29Sm90TmaWarpSpecializedAdapterINS1H_15DefaultEpilogueISJ_SK_SK_NS1G_6thread17LinearCombinationISJ_Li1EffLNS1L_9ScaleType4KindE0ELNS_15FloatRoundStyleE2ESJ_EENS1_15EpilogueDefaultEEEEEvvEEEEvNT_6ParamsE:
[----:B------:R-:W-:Y:S01]  /*0000*/  LDC R1, c[0x0][0x28] ;  /* 0x00000a00ff017b82 */ /* 0x000fe20000000800 */
[----:B------:R-:W0:Y:S01]  /*0010*/  S2R R0, SR_TID.X ;  /* 0x0000000000007919 */ /* 0x000e220000002100 */
[----:B------:R-:W-:Y:S01]  /*0020*/  ELECT P0, URZ, PT ;  /* 0x00000000003f782f */ /* 0x000fe20003800000 */
[----:B------:R-:W-:Y:S01]  /*0030*/  BSSY B0, `(.L_x_0) ;  /* 0x000000f000007945 */ /* 0x000fe20003800000 */
[--C-:B0-----:R-:W-:Y:S02]  /*0040*/  SHF.R.U32.HI R2, RZ, 0x5, R0.reuse ;  /* 0x00000005ff027819 */ /* 0x101fe40000011600 */
[----:B------:R-:W-:-:S03]  /*0050*/  SHF.R.U32.HI R3, RZ, 0x7, R0 ;  /* 0x00000007ff037819 */ /* 0x000fc60000011600 */
[----:B------:R-:W0:Y:S04]  /*0060*/  SHFL.IDX PT, R7, R2, RZ, 0x1f ;  /* 0x00001fff02077589 */ /* 0x000e2800000e0000 */
[----:B------:R1:W2:Y:S01]  /*0070*/  SHFL.IDX PT, R4, R3, RZ, 0x1f ;  /* 0x00001fff03047589 */ /* 0x0002a200000e0000 */
[----:B0-----:R-:W-:-:S13]  /*0080*/  ISETP.NE.OR P0, PT, R7, RZ, !P0 ;  /* 0x000000ff0700720c */ /* 0x001fda0004705670 */
[----:B-12---:R-:W-:Y:S05]  /*0090*/  @P0 BRA `(.L_x_1) ;  /* 0x0000000000200947 */ /* 0x006fea0003800000 */
[----:B------:R-:W-:Y:S02]  /*00a0*/  ULDC.64 UR4, c[0x0][0x198] ;  /* 0x0000660000047ab9 */ /* 0x000fe40000000a00 */
[----:B------:R-:W-:Y:S02]  /*00b0*/  UIADD3 UR6, UP0, UR4, 0xf0, URZ ;  /* 0x000000f004067890 */ /* 0x000fe4000ff1e03f */
[----:B------:R-:W-:Y:S02]  /*00c0*/  UIADD3 UR4, UP1, UR4, 0x1f0, URZ ;  /* 0x000001f004047890 */ /* 0x000fe4000ff3e03f */
[----:B------:R-:W-:Y:S02]  /*00d0*/  UIADD3.X UR7, URZ, UR5, URZ, UP0, !UPT ;  /* 0x000000053f077290 */ /* 0x000fe400087fe43f */
[----:B------:R-:W-:-:S07]  /*00e0*/  UIADD3.X UR5, URZ, UR5, URZ, UP1, !UPT ;  /* 0x000000053f057290 */ /* 0x000fce0008ffe43f */
[----:B------:R0:W-:Y:S02]  /*00f0*/  UTMACCTL.PF [UR6] ;  /* 0x00000000060079b9 */ /* 0x0001e40008040000 */
[----:B------:R0:W-:Y:S02]  /*0100*/  UTMACCTL.PF [UR4] ;  /* 0x00000000040079b9 */ /* 0x0001e40008040000 */
[----:B0-----:R-:W-:Y:S01]  /*0110*/  NOP ;  /* 0x0000000000007918 */ /* 0x001fe20000000000 */
.L_x_1:
[----:B------:R-:W-:Y:S05]  /*0120*/  BSYNC B0 ;  /* 0x0000000000007941 */ /* 0x000fea0003800000 */
.L_x_0:
[----:B------:R-:W0:Y:S02]  /*0130*/  SHFL.IDX PT, R3, R2, RZ, 0x1f ;  /* 0x00001fff02037589 */ /* 0x000e2400000e0000 */
[----:B0-----:R-:W-:-:S13]  /*0140*/  ISETP.NE.AND P0, PT, R3, RZ, PT ;  /* 0x000000ff0300720c */ /* 0x001fda0003f05270 */
[----:B------:R-:W-:Y:S05]  /*0150*/  @P0 BRA `(.L_x_2) ;  /* 0x00000000008c0947 */ /* 0x000fea0003800000 */
[----:B------:R-:W-:Y:S01]  /*0160*/  ELECT P0, URZ, PT ;  /* 0x00000000003f782f */ /* 0x000fe20003800000 */
[----:B------:R-:W-:-:S12]  /*0170*/  BSSY B0, `(.L_x_2) ;  /* 0x0000021000007945 */ /* 0x000fd80003800000 */
[----:B------:R-:W-:Y:S05]  /*0180*/  @!P0 BRA `(.L_x_3) ;  /* 0x00000000007c8947 */ /* 0x000fea0003800000 */
[----:B------:R-:W0:Y:S01]  /*0190*/  S2UR UR8, SR_CgaCtaId ;  /* 0x00000000000879c3 */ /* 0x000e220000008800 */
[----:B------:R-:W-:Y:S01]  /*01a0*/  UMOV UR4, 0x400 ;  /* 0x0000040000047882 */ /* 0x000fe20000000000 */
[----:B------:R-:W-:Y:S01]  /*01b0*/  UMOV UR5, 0x1 ;  /* 0x0000000100057882 */ /* 0x000fe20000000000 */
[----:B------:R-:W-:Y:S02]  /*01c0*/  UMOV UR6, 0x8 ;  /* 0x0000000800067882 */ /* 0x000fe40000000000 */
[----:B------:R-:W-:-:S04]  /*01d0*/  UIADD3 UR6, -UR6, 0x100000, URZ ;  /* 0x0010000006067890 */ /* 0x000fc8000fffe13f */
[----:B------:R-:W-:Y:S02]  /*01e0*/  USHF.L.U32 UR7, UR6, 0xb, URZ ;  /* 0x0000000b06077899 */ /* 0x000fe4000800063f */
[----:B------:R-:W-:Y:S02]  /*01f0*/  USHF.L.U32 UR6, UR6, 0x1, URZ ;  /* 0x0000000106067899 */ /* 0x000fe4000800063f */
[----:B0-----:R-:W-:Y:S02]  /*0200*/  ULEA UR8, UR8, UR4, 0x18 ;  /* 0x0000000408087291 */ /* 0x001fe4000f8ec03f */
[----:B------:R-:W-:-:S04]  /*0210*/  UIADD3 UR4, -UR5, 0x100000, URZ ;  /* 0x0010000005047890 */ /* 0x000fc8000fffe13f */
[----:B------:R-:W-:Y:S02]  /*0220*/  USHF.L.U32 UR5, UR4, 0xb, URZ ;  /* 0x0000000b04057899 */ /* 0x000fe4000800063f */
[----:B------:R-:W-:Y:S01]  /*0230*/  USHF.L.U32 UR4, UR4, 0x1, URZ ;  /* 0x0000000104047899 */ /* 0x000fe2000800063f */
[----:B------:R-:W0:Y:S11]  /*0240*/  FENCE.VIEW.ASYNC.S ;  /* 0x00000000000073c6 */ /* 0x000e360000000000 */
[----:B0-----:R0:W1:Y:S01]  /*0250*/  SYNCS.EXCH.64 URZ, [UR8], UR4 ;  /* 0x00000004083f75b2 */ /* 0x0010620008000100 */
[----:B------:R0:W2:Y:S01]  /*0260*/  SYNCS.EXCH.64 URZ, [UR8+0x48], UR6 ;  /* 0x00004806083f75b2 */ /* 0x0000a20008000100 */
[----:B------:R0:W3:Y:S01]  /*0270*/  SYNCS.EXCH.64 URZ, [UR8+0x8], UR4 ;  /* 0x00000804083f75b2 */ /* 0x0000e20008000100 */
[----:B------:R0:W4:Y:S01]  /*0280*/  SYNCS.EXCH.64 URZ, [UR8+0x50], UR6 ;  /* 0x00005006083f75b2 */ /* 0x0001220008000100 */
[----:B------:R0:W0:Y:S01]  /*0290*/  SYNCS.EXCH.64 URZ, [UR8+0x10], UR4 ;  /* 0x00001004083f75b2 */ /* 0x0000220008000100 */
        /* <DEDUP_REMOVED lines=13> */
[----:B------:R-:W-:Y:S01]  /*0370*/  NOP ;  /* 0x0000000000007918 */ /* 0x000fe20000000000 */
.L_x_3:
[----:B0-----:R-:W-:Y:S05]  /*0380*/  BSYNC B0 ;  /* 0x0000000000007941 */ /* 0x001fea0003800000 */
.L_x_2:
[----:B------:R-:W-:Y:S01]  /*0390*/  SHF.R.S32.HI R5, RZ, 0x1f, R0 ;  /* 0x0000001fff057819 */ /* 0x000fe20000011400 */
[----:B------:R-:W0:Y:S01]  /*03a0*/  SHFL.IDX PT, R2, R2, RZ, 0x1f ;  /* 0x00001fff02027589 */ /* 0x000e2200000e0000 */
[----:B------:R-:W5:Y:S01]  /*03b0*/  S2UR UR8, SR_CTAID.X ;  /* 0x00000000000879c3 */ /* 0x000f620000002500 */
[----:B------:R-:W-:Y:S02]  /*03c0*/  ELECT P0, URZ, PT ;  /* 0x00000000003f782f */ /* 0x000fe40003800000 */
[----:B------:R-:W-:Y:S01]  /*03d0*/  LEA.HI R5, R5, R0, RZ, 0x7 ;  /* 0x0000000005057211 */ /* 0x000fe200078f38ff */
[----:B------:R-:W1:Y:S01]  /*03e0*/  S2R R8, SR_CTAID.Y ;  /* 0x0000000000087919 */ /* 0x000e620000002600 */
[----:B------:R-:W-:Y:S01]  /*03f0*/  ULDC UR4, c[0x0][0x150] ;  /* 0x0000540000047ab9 */ /* 0x000fe20000000800 */
[----:B------:R-:W-:Y:S01]  /*0400*/  VIADD R16, R4, 0xffffffff ;  /* 0xffffffff04107836 */ /* 0x000fe20000000000 */
[----:B------:R-:W-:Y:S01]  /*0410*/  LOP3.LUT R5, R5, 0xffffff80, RZ, 0xc0, !PT ;  /* 0xffffff8005057812 */ /* 0x000fe200078ec0ff */
[----:B------:R-:W-:Y:S01]  /*0420*/  NOP ;  /* 0x0000000000007918 */ /* 0x000fe20000000000 */
[----:B------:R-:W2:Y:S01]  /*0430*/  LDC R12, c[0x0][0x144] ;  /* 0x00005100ff0c7b82 */ /* 0x000ea20000000800 */
[----:B------:R-:W-:Y:S01]  /*0440*/  NOP ;  /* 0x0000000000007918 */ /* 0x000fe20000000000 */
[----:B------:R-:W-:Y:S01]  /*0450*/  ISETP.GE.U32.AND P6, PT, R16, 0x2, PT ;  /* 0x000000021000780c */ /* 0x000fe20003fc6070 */
[----:B------:R-:W-:Y:S01]  /*0460*/  IMAD.IADD R5, R0, 0x1, -R5 ;  /* 0x0000000100057824 */ /* 0x000fe200078e0a05 */
[----:B------:R-:W-:-:S04]  /*0470*/  ISETP.NE.AND P3, PT, R4, RZ, PT ;  /* 0x000000ff0400720c */ /* 0x000fc80003f65270 */
[----:B------:R-:W-:Y:S01]  /*0480*/  SHF.R.S32.HI R6, RZ, 0x1f, R5 ;  /* 0x0000001fff067819 */ /* 0x000fe20000011405 */
[----:B------:R-:W3:Y:S03]  /*0490*/  LDC R13, c[0x0][0x140] ;  /* 0x00005000ff0d7b82 */ /* 0x000ee60000000800 */
[----:B------:R-:W-:Y:S02]  /*04a0*/  LEA.HI R6, R6, R5, RZ, 0x3 ;  /* 0x0000000506067211 */ /* 0x000fe400078f18ff */
[----:B0-----:R-:W-:Y:S02]  /*04b0*/  ISETP.NE.OR P0, PT, R2, RZ, !P0 ;  /* 0x000000ff0200720c */ /* 0x001fe40004705670 */
[--C-:B------:R-:W-:Y:S02]  /*04c0*/  SHF.R.S32.HI R2, RZ, 0x3, R6.reuse ;  /* 0x00000003ff027819 */ /* 0x100fe40000011406 */
[----:B------:R-:W-:-:S02]  /*04d0*/  SHF.R.S32.HI R11, RZ, 0x1f, R6 ;  /* 0x0000001fff0b7819 */ /* 0x000fc40000011406 */
[----:B------:R-:W-:Y:S02]  /*04e0*/  SHF.R.S32.HI R6, RZ, 0x1f, R3 ;  /* 0x0000001fff067819 */ /* 0x000fe40000011403 */
[----:B-----5:R-:W-:Y:S02]  /*04f0*/  I2FP.F32.U32 R10, UR8 ;  /* 0x00000008000a7c45 */ /* 0x020fe40008201000 */
[----:B------:R-:W-:Y:S02]  /*0500*/  LEA.HI R11, R11, R2, RZ, 0x2 ;  /* 0x000000020b0b7211 */ /* 0x000fe400078f10ff */
[----:B------:R-:W-:Y:S01]  /*0510*/  LEA.HI R6, R6, R3, RZ, 0x2 ;  /* 0x0000000306067211 */ /* 0x000fe200078f10ff */
[----:B------:R-:W-:Y:S01]  /*0520*/  FMUL R10, R10, UR4 ;  /* 0x000000040a0a7c20 */ /* 0x000fe20008400000 */
[----:B------:R-:W-:Y:S01]  /*0530*/  LOP3.LUT R11, R11, 0xfffffffc, RZ, 0xc0, !PT ;  /* 0xfffffffc0b0b7812 */ /* 0x000fe200078ec0ff */
[----:B------:R-:W-:Y:S01]  /*0540*/  VOTEU.ALL UP0, P0 ;  /* 0x00000000003f7886 */ /* 0x000fe20000000000 */
[----:B------:R-:W-:Y:S01]  /*0550*/  LOP3.LUT R6, R6, 0x3ffffffc, RZ, 0xc0, !PT ;  /* 0x3ffffffc06067812 */ /* 0x000fe200078ec0ff */
[----:B------:R-:W-:Y:S01]  /*0560*/  ULDC UR4, c[0x0][0x154] ;  /* 0x0000550000047ab9 */ /* 0x000fe20000000800 */
[----:B---3--:R-:W-:Y:S01]  /*0570*/  ISETP.EQ.U32.AND P2, PT, R13, 0x1, PT ;  /* 0x000000010d00780c */ /* 0x008fe20003f42070 */
[----:B------:R-:W-:Y:S01]  /*0580*/  IMAD.IADD R11, R2, 0x1, -R11 ;  /* 0x00000001020b7824 */ /* 0x000fe200078e0a0b */
[----:B------:R-:W0:Y:S01]  /*0590*/  F2I.U32.TRUNC.NTZ R10, R10 ;  /* 0x0000000a000a7305 */ /* 0x000e22000020f000 */
[----:B------:R-:W-:Y:S01]  /*05a0*/  IMAD.IADD R6, R3, 0x1, -R6 ;  /* 0x0000000103067824 */ /* 0x000fe200078e0a06 */
[----:B-1----:R-:W-:Y:S01]  /*05b0*/  I2FP.F32.U32 R2, R8 ;  /* 0x0000000800027245 */ /* 0x002fe20000201000 */
[----:B------:R-:W1:Y:S01]  /*05c0*/  @!UP0 S2UR UR7, SR_CgaCtaId ;  /* 0x00000000000789c3 */ /* 0x000e620000008800 */
[----:B------:R-:W-:Y:S01]  /*05d0*/  @!UP0 UMOV UR6, 0x400 ;  /* 0x0000040000068882 */ /* 0x000fe20000000000 */
[----:B------:R-:W-:Y:S01]  /*05e0*/  IMAD R6, R6, 0x4, R11 ;  /* 0x0000000406067824 */ /* 0x000fe200078e020b */
[----:B------:R-:W-:-:S04]  /*05f0*/  VOTEU.ALL UP1, P0 ;  /* 0x00000000003f7886 */ /* 0x000fc80000020000 */
[----:B------:R-:W-:-:S04]  /*0600*/  SHF.R.S32.HI R3, RZ, 0x1f, R6 ;  /* 0x0000001fff037819 */ /* 0x000fc80000011406 */
[----:B------:R-:W-:Y:S01]  /*0610*/  LEA.HI R3, R3, R6, RZ, 0x2 ;  /* 0x0000000603037211 */ /* 0x000fe200078f10ff */
[----:B0-----:R-:W-:-:S03]  /*0620*/  IMAD.MOV R11, RZ, RZ, -R10 ;  /* 0x000000ffff0b7224 */ /* 0x001fc600078e0a0a */
[----:B------:R-:W-:Y:S01]  /*0630*/  LOP3.LUT R3, R3, 0xfffffffc, RZ, 0xc0, !PT ;  /* 0xfffffffc03037812 */ /* 0x000fe200078ec0ff */
[----:B--2---:R-:W-:Y:S02]  /*0640*/  IMAD R10, R12, R11, UR8 ;  /* 0x000000080c0a7e24 */ /* 0x004fe4000f8e020b */
[----:B------:R-:W-:Y:S01]  /*0650*/  FMUL R12, R2, UR4 ;  /* 0x00000004020c7c20 */ /* 0x000fe20008400000 */
[----:B------:R-:W0:Y:S01]  /*0660*/  LDC R11, c[0x0][0x148] ;  /* 0x00005200ff0b7b82 */ /* 0x000e220000000800 */
[----:B------:R-:W-:Y:S01]  /*0670*/  SHF.R.S32.HI R2, RZ, 0x1f, R7 ;  /* 0x0000001fff027819 */ /* 0x000fe20000011407 */
[----:B------:R-:W-:Y:S01]  /*0680*/  IMAD.IADD R3, R6, 0x1, -R3 ;  /* 0x0000000106037824 */ /* 0x000fe200078e0a03 */
[----:B------:R-:W-:Y:S02]  /*0690*/  UMOV UR4, 0x20 ;  /* 0x0000002000047882 */ /* 0x000fe40000000000 */
[----:B------:R-:W2:Y:S01]  /*06a0*/  F2I.U32.TRUNC.NTZ R12, R12 ;  /* 0x0000000c000c7305 */ /* 0x000ea2000020f000 */
[----:B------:R-:W-:Y:S01]  /*06b0*/  LEA.HI R2, R2, R7, RZ, 0x2 ;  /* 0x0000000702027211 */ /* 0x000fe200078f10ff */
[----:B------:R-:W-:-:S04]  /*06c0*/  @!UP0 UIADD3 UR4, -UR4, 0x100000, URZ ;  /* 0x0010000004048890 */ /* 0x000fc8000fffe13f */
[----:B------:R-:W-:Y:S02]  /*06d0*/  @!UP0 USHF.L.U32 UR5, UR4, 0xb, URZ ;  /* 0x0000000b04058899 */ /* 0x000fe4000800063f */
[----:B------:R-:W-:Y:S01]  /*06e0*/  @!UP0 USHF.L.U32 UR4, UR4, 0x1, URZ ;  /* 0x0000000104048899 */ /* 0x000fe2000800063f */
[----:B------:R-:W-:Y:S01]  /*06f0*/  ISETP.NE.AND P4, PT, R3, R10, PT ;  /* 0x0000000a0300720c */ /* 0x000fe20003f85270 */
[----:B------:R-:W-:Y:S01]  /*0700*/  IMAD.SHL.U32 R3, R6, 0x4, RZ ;  /* 0x0000000406037824 */ /* 0x000fe200078e00ff */
[----:B------:R-:W-:Y:S01]  /*0710*/  LOP3.LUT R2, R2, 0xfffffffc, RZ, 0xc0, !PT ;  /* 0xfffffffc02027812 */ /* 0x000fe200078ec0ff */
[----:B-1----:R-:W-:Y:S01]  /*0720*/  @!UP0 ULEA UR6, UR7, UR6, 0x18 ;  /* 0x0000000607068291 */ /* 0x002fe2000f8ec03f */
[----:B------:R-:W-:Y:S02]  /*0730*/  VOTEU.ALL UP0, P0 ;  /* 0x00000000003f7886 */ /* 0x000fe40000000000 */
[----:B------:R-:W-:Y:S01]  /*0740*/  LOP3.LUT R3, R6, 0xc, R3, 0x78, !PT ;  /* 0x0000000c06037812 */ /* 0x000fe200078e7803 */
[----:B------:R-:W-:Y:S01]  /*0750*/  IMAD.IADD R7, R7, 0x1, -R2 ;  /* 0x0000000107077824 */ /* 0x000fe200078e0a02 */
[----:B------:R-:W-:Y:S01]  /*0760*/  LOP3.LUT P0, RZ, R5, 0x7, RZ, 0xc0, !PT ;  /* 0x0000000705ff7812 */ /* 0x000fe2000780c0ff */
[----:B------:R-:W-:-:S02]  /*0770*/  IMAD.MOV.U32 R6, RZ, RZ, 0x1 ;  /* 0x00000001ff067424 */ /* 0x000fc400078e00ff */
[----:B--2---:R-:W-:Y:S02]  /*0780*/  IMAD.MOV R20, RZ, RZ, -R12 ;  /* 0x000000ffff147224 */ /* 0x004fe400078e0a0c */
[----:B------:R-:W-:Y:S02]  /*0790*/  @P4 SHF.R.S32.HI R2, RZ, 0x1f, R3 ;  /* 0x0000001fff024819 */ /* 0x000fe40000011403 */
[----:B------:R-:W-:Y:S01]  /*07a0*/  ISETP.NE.AND P1, PT, R7, 0x3, PT ;  /* 0x000000030700780c */ /* 0x000fe20003f25270 */
[----:B0-----:R-:W-:Y:S01]  /*07b0*/  IMAD R13, R11, R20, R8 ;  /* 0x000000140b0d7224 */ /* 0x001fe200078e0208 */
[----:B------:R-:W-:Y:S01]  /*07c0*/  @P4 LEA.HI R2, R2, R3, RZ, 0x2 ;  /* 0x0000000302024211 */ /* 0x000fe200078f10ff */
[----:B------:R-:W0:Y:S02]  /*07d0*/  FENCE.VIEW.ASYNC.S ;  /* 0x00000000000073c6 */ /* 0x000e240000000000 */
[----:B0-----:R0:W1:Y:S01]  /*07e0*/  @!UP0 SYNCS.EXCH.64 URZ, [UR6+0xa0], UR4 ;  /* 0x0000a004063f85b2 */ /* 0x0010620008000100 */
[----:B------:R-:W-:-:S02]  /*07f0*/  ISETP.EQ.OR P1, PT, R7, RZ, !P1 ;  /* 0x000000ff0700720c */ /* 0x000fc40004f22670 */
[----:B------:R-:W-:Y:S02]  /*0800*/  @P4 SHF.R.S32.HI R2, RZ, 0x2, R2 ;  /* 0x00000002ff024819 */ /* 0x000fe40000011402 */
[----:B------:R-:W-:Y:S02]  /*0810*/  ISETP.LT.U32.AND P0, PT, R3, 0x4, !P0 ;  /* 0x000000040300780c */ /* 0x000fe40004701070 */
[----:B------:R-:W-:Y:S02]  /*0820*/  @P4 ISETP.NE.AND P5, PT, R2, R13, PT ;  /* 0x0000000d0200420c */ /* 0x000fe40003fa5270 */
[----:B------:R-:W-:Y:S02]  /*0830*/  ISETP.EQ.AND P1, PT, R4, RZ, P1 ;  /* 0x000000ff0400720c */ /* 0x000fe40000f22270 */
[----:B------:R-:W-:Y:S02]  /*0840*/  SEL R5, RZ, 0x1, !P0 ;  /* 0x00000001ff057807 */ /* 0x000fe40004000000 */
[----:B------:R-:W-:-:S02]  /*0850*/  @P4 SEL R6, RZ, 0x1, P5 ;  /* 0x00000001ff064807 */ /* 0x000fc40002800000 */
[----:B------:R-:W-:Y:S01]  /*0860*/  SEL R2, RZ, 0x1, !P1 ;  /* 0x00000001ff027807 */ /* 0x000fe20004800000 */
[----:B------:R0:W2:Y:S01]  /*0870*/  @!UP1 SYNCS.EXCH.64 URZ, [UR6+0xa8], UR4 ;  /* 0x0000a804063f95b2 */ /* 0x0000a20008000100 */
[----:B------:R-:W-:Y:S01]  /*0880*/  LOP3.LUT R6, R6, R5, RZ, 0xc0, !PT ;  /* 0x0000000506067212 */ /* 0x000fe200078ec0ff */
[----:B------:R-:W-:Y:S01]  /*0890*/  NOP ;  /* 0x0000000000007918 */ /* 0x000fe20000000000 */
[----:B------:R-:W-:Y:S01]  /*08a0*/  SEL R2, R2, 0x2, P6 ;  /* 0x0000000202027807 */ /* 0x000fe20003000000 */
[----:B------:R-:W-:Y:S06]  /*08b0*/  @!P2 BRA `(.L_x_4) ;  /* 0x000000000008a947 */ /* 0x000fec0003800000 */
[----:B-12-4-:R-:W-:Y:S01]  /*08c0*/  UCGABAR_ARV ;  /* 0x00000000000079c7 */ /* 0x016fe20008000000 */
[----:B------:R-:W-:Y:S05]  /*08d0*/  BRA `(.L_x_5) ;  /* 0x0000000000047947 */ /* 0x000fea0003800000 */
.L_x_4:
[----:B-12-4-:R-:W-:Y:S01]  /*08e0*/  NOP ;  /* 0x0000000000007918 */ /* 0x016fe20000000000 */
.L_x_5:
[----:B------:R-:W1:Y:S01]  /*08f0*/  LDC R4, c[0x0][0x65c] ;  /* 0x00019700ff047b82 */ /* 0x000e620000000800 */
[----:B------:R-:W-:Y:S01]  /*0900*/  IMAD.MOV.U32 R5, RZ, RZ, RZ ;  /* 0x000000ffff057224 */ /* 0x000fe200078e00ff */
[----:B-1----:R-:W-:Y:S01]  /*0910*/  ISETP.NE.AND P4, PT, R4, 0x1, PT ;  /* 0x000000010400780c */ /* 0x002fe20003f85270 */
[----:B------:R-:W-:-:S12]  /*0920*/  IMAD.U32 R4, RZ, RZ, UR8 ;  /* 0x00000008ff047e24 */ /* 0x000fd8000f8e00ff */
[----:B------:R-:W1:Y:S01]  /*0930*/  @P4 LDC R15, c[0x0][0x10] ;  /* 0x00000400ff0f4b82 */ /* 0x000e620000000800 */
[----:B------:R-:W-:Y:S02]  /*0940*/  @P4 IMAD.MOV.U32 R9, RZ, RZ, RZ ;  /* 0x000000ffff094224 */ /* 0x000fe400078e00ff */
[----:B------:R-:W-:-:S05]  /*0950*/  @P4 IMAD.MOV.U32 R17, RZ, RZ, RZ ;  /* 0x000000ffff114224 */ /* 0x000fca00078e00ff */
[----:B------:R-:W2:Y:S01]  /*0960*/  @!P4 LDC R13, c[0x0][0xc] ;  /* 0x00000300ff0dcb82 */ /* 0x000ea20000000800 */
[----:B-1----:R-:W-:-:S04]  /*0970*/  @P4 IMAD.WIDE.U32 R14, R15, UR8, R8 ;  /* 0x000000080f0e4c25 */ /* 0x002fc8000f8e0008 */
[----:B--2---:R-:W-:-:S04]  /*0980*/  @!P4 IMAD.WIDE.U32 R12, R8, R13, R4 ;  /* 0x0000000d080cc225 */ /* 0x004fc800078e0004 */
[----:B------:R-:W-:Y:S02]  /*0990*/  @P4 IMAD.MOV.U32 R4, RZ, RZ, R14 ;  /* 0x000000ffff044224 */ /* 0x000fe400078e000e */
[----:B------:R-:W-:Y:S02]  /*09a0*/  @P4 IMAD.IADD R5, R15, 0x1, R17 ;  /* 0x000000010f054824 */ /* 0x000fe400078e0211 */
[----:B------:R-:W-:Y:S02]  /*09b0*/  @!P4 IMAD.MOV.U32 R4, RZ, RZ, R12 ;  /* 0x000000ffff04c224 */ /* 0x000fe400078e000c */
[----:B------:R-:W-:Y:S01]  /*09c0*/  @!P4 IMAD.MOV.U32 R5, RZ, RZ, R13 ;  /* 0x000000ffff05c224 */ /* 0x000fe200078e000d */
[----:B------:R-:W-:Y:S06]  /*09d0*/  @!P2 BRA `(.L_x_6) ;  /* 0x00000000000ca947 */ /* 0x000fec0003800000 */
[----:B------:R-:W-:Y:S01]  /*09e0*/  UCGABAR_WAIT ;  /* 0x0000000000007dc7 */ /* 0x000fe20008000000 */
[----:B------:R-:W-:Y:S01]  /*09f0*/  CCTL.IVALL ;  /* 0x00000000ff00798f */ /* 0x000fe20002000000 */
[----:B------:R-:W-:Y:S05]  /*0a00*/  BRA `(.L_x_7) ;  /* 0x0000000000047947 */ /* 0x000fea0003800000 */
.L_x_6:
[----:B------:R-:W-:Y:S06]  /*0a10*/  BAR.SYNC.DEFER_BLOCKING 0x0 ;  /* 0x0000000000007b1d */ /* 0x000fec0000010000 */
.L_x_7:
[----:B------:R-:W-:Y:S05]  /*0a20*/  @!P3 BRA `(.L_x_8) ;  /* 0x0000004c0054b947 */ /* 0x000fea0003800000 */
[----:B------:R-:W-:-:S13]  /*0a30*/  ISETP.GT.U32.AND P0, PT, R16, 0x1, PT ;  /* 0x000000011000780c */ /* 0x000fda0003f04070 */
[----:B0-----:R-:W-:Y:S05]  /*0a40*/  @P0 EXIT ;  /* 0x000000000000094d */ /* 0x001fea0003800000 */
[----:B------:R-:W-:Y:S01]  /*0a50*/  ULDC.64 UR4, c[0x0][0x650] ;  /* 0x0001940000047ab9 */ /* 0x000fe20000000a00 */
[----:B------:R-:W-:Y:S01]  /*0a60*/  PRMT R14, RZ, 0x7610, R14 ;  /* 0x00007610ff0e7816 */ /* 0x000fe2000000000e */
[----:B------:R-:W-:Y:S01]  /*0a70*/  IMAD.MOV.U32 R71, RZ, RZ, -0x1 ;  /* 0xffffffffff477424 */ /* 0x000fe200078e00ff */
[----:B------:R-:W-:Y:S01]  /*0a80*/  ISETP.GE.U32.AND P0, PT, R4, UR4, PT ;  /* 0x0000000404007c0c */ /* 0x000fe2000bf06070 */
[----:B------:R-:W-:Y:S02]  /*0a90*/  IMAD.MOV.U32 R15, RZ, RZ, -0x1 ;  /* 0xffffffffff0f7424 */ /* 0x000fe400078e00ff */
[----:B------:R-:W-:Y:S01]  /*0aa0*/  IMAD.MOV.U32 R73, RZ, RZ, -0x1 ;  /* 0xffffffffff497424 */ /* 0x000fe200078e00ff */
[----:B------:R-:W-:-:S13]  /*0ab0*/  ISETP.GE.U32.AND.EX P0, PT, R5, UR5, PT, P0 ;  /* 0x0000000505007c0c */ /* 0x000fda000bf06100 */
[----:B------:R-:W-:Y:S05]  /*0ac0*/  @P0 BRA `(.L_x_9) ;  /* 0x0000000400240947 */ /* 0x000fea0003800000 */
[----:B------:R-:W0:Y:S01]  /*0ad0*/  LDC.64 R22, c[0x0][0x628] ;  /* 0x00018a00ff167b82 */ /* 0x000e220000000a00 */
[----:B------:R-:W-:Y:S02]  /*0ae0*/  IMAD.MOV.U32 R12, RZ, RZ, R4 ;  /* 0x000000ffff0c7224 */ /* 0x000fe400078e0004 */
[----:B------:R-:W-:-:S05]  /*0af0*/  IMAD.MOV.U32 R13, RZ, RZ, R5 ;  /* 0x000000ffff0d7224 */ /* 0x000fca00078e0005 */
[----:B------:R-:W1:Y:S08]  /*0b00*/  LDC R18, c[0x0][0x630] ;  /* 0x00018c00ff127b82 */ /* 0x000e700000000800 */
[----:B------:R-:W2:Y:S01]  /*0b10*/  LDC.64 R24, c[0x0][0x620] ;  /* 0x00018800ff187b82 */ /* 0x000ea20000000a00 */
[----:B0-----:R-:W-:-:S04]  /*0b20*/  ISETP.NE.U32.AND P0, PT, R22, RZ, PT ;  /* 0x000000ff1600720c */ /* 0x001fc80003f05070 */
[----:B------:R-:W-:-:S13]  /*0b30*/  ISETP.NE.AND.EX P0, PT, R23, RZ, PT, P0 ;  /* 0x000000ff1700720c */ /* 0x000fda0003f05300 */
[----:B-12---:R-:W-:Y:S05]  /*0b40*/  @!P0 BRA `(.L_x_10) ;  /* 0x0000000000288947 */ /* 0x006fea0003800000 */
[----:B------:R-:W0:Y:S02]  /*0b50*/  LDC R7, c[0x0][0x634] ;  /* 0x00018d00ff077b82 */ /* 0x000e240000000800 */
[----:B0-----:R-:W-:-:S05]  /*0b60*/  IADD3 R7, P0, R4, R7, RZ ;  /* 0x0000000704077210 */ /* 0x001fca0007f1e0ff */
[----:B------:R-:W-:-:S04]  /*0b70*/  IMAD.X R19, RZ, RZ, R5, P0 ;  /* 0x000000ffff137224 */ /* 0x000fc800000e0605 */
[----:B------:R-:W-:-:S04]  /*0b80*/  IMAD.WIDE.U32 R12, R19, R22, RZ ;  /* 0x00000016130c7225 */ /* 0x000fc800078e00ff */
[----:B------:R-:W-:-:S04]  /*0b90*/  IMAD.WIDE.U32 R14, P0, R7, R23, R12 ;  /* 0x00000017070e7225 */ /* 0x000fc8000780000c */
[----:B------:R-:W-:-:S04]  /*0ba0*/  IMAD.WIDE.U32 R12, R7, R22, RZ ;  /* 0x00000016070c7225 */ /* 0x000fc800078e00ff */
[----:B------:R-:W-:Y:S01]  /*0bb0*/  IMAD.X R17, RZ, RZ, RZ, P0 ;  /* 0x000000ffff117224 */ /* 0x000fe200000e06ff */
[----:B------:R-:W-:Y:S01]  /*0bc0*/  IADD3 RZ, P0, R13, R14, RZ ;  /* 0x0000000e0dff7210 */ /* 0x000fe20007f1e0ff */
[----:B------:R-:W-:-:S04]  /*0bd0*/  IMAD.MOV.U32 R16, RZ, RZ, R15 ;  /* 0x000000ffff107224 */ /* 0x000fc800078e000f */
[----:B------:R-:W-:-:S08]  /*0be0*/  IMAD.WIDE.U32.X R12, R19, R23, R16, P0 ;  /* 0x00000017130c7225 */ /* 0x000fd000000e0410 */
.L_x_10:
[----:B------:R-:W0:Y:S01]  /*0bf0*/  LDC.64 R28, c[0x0][0x640] ;  /* 0x00019000ff1c7b82 */ /* 0x000e220000000a00 */
[--C-:B------:R-:W-:Y:S01]  /*0c00*/  SHF.R.U64 R73, R12, R18, R13.reuse ;  /* 0x000000120c497219 */ /* 0x100fe2000000120d */
[----:B------:R-:W-:Y:S01]  /*0c10*/  IMAD R27, R11, R20, R8 ;  /* 0x000000140b1b7224 */ /* 0x000fe200078e0208 */
[----:B------:R-:W-:Y:S01]  /*0c20*/  SHF.R.U32.HI R7, RZ, R18, R13 ;  /* 0x00000012ff077219 */ /* 0x000fe2000001160d */
[----:B------:R-:W-:Y:S01]  /*0c30*/  IMAD.MOV.U32 R23, RZ, RZ, 0x1 ;  /* 0x00000001ff177424 */ /* 0x000fe200078e00ff */
[----:B------:R-:W-:-:S03]  /*0c40*/  IADD3 R9, P0, RZ, -R73, RZ ;  /* 0x80000049ff097210 */ /* 0x000fc60007f1e0ff */
[----:B------:R-:W1:Y:S02]  /*0c50*/  LDC R22, c[0x0][0x618] ;  /* 0x00018600ff167b82 */ /* 0x000e640000000800 */
[----:B------:R-:W-:Y:S02]  /*0c60*/  IMAD.X R7, RZ, RZ, ~R7, P0 ;  /* 0x000000ffff077224 */ /* 0x000fe400000e0e07 */
[----:B------:R-:W-:-:S04]  /*0c70*/  IMAD.WIDE.U32 R12, R9, R24, R4 ;  /* 0x00000018090c7225 */ /* 0x000fc800078e0004 */
[----:B------:R-:W2:Y:S01]  /*0c80*/  LDC R18, c[0x0][0x608] ;  /* 0x00018200ff127b82 */ /* 0x000ea20000000800 */
[----:B------:R-:W-:Y:S02]  /*0c90*/  IMAD R14, R7, R24, RZ ;  /* 0x00000018070e7224 */ /* 0x000fe400078e02ff */
[----:B------:R-:W-:Y:S02]  /*0ca0*/  IMAD.MOV.U32 R7, RZ, RZ, -0x1 ;  /* 0xffffffffff077424 */ /* 0x000fe400078e00ff */
[----:B------:R-:W-:-:S03]  /*0cb0*/  IMAD R9, R9, R25, R14 ;  /* 0x0000001909097224 */ /* 0x000fc600078e020e */
[----:B------:R-:W3:Y:S01]  /*0cc0*/  LDC R26, c[0x0][0x658] ;  /* 0x00019600ff1a7b82 */ /* 0x000ee20000000800 */
[----:B------:R-:W-:Y:S01]  /*0cd0*/  IMAD.IADD R9, R13, 0x1, R9 ;  /* 0x000000010d097824 */ /* 0x000fe200078e0209 */
[----:B0-----:R-:W-:-:S04]  /*0ce0*/  ISETP.NE.U32.AND P0, PT, R28, RZ, PT ;  /* 0x000000ff1c00720c */ /* 0x001fc80003f05070 */
[----:B------:R-:W-:Y:S02]  /*0cf0*/  ISETP.NE.AND.EX P0, PT, R29, RZ, PT, P0 ;  /* 0x000000ff1d00720c */ /* 0x000fe40003f05300 */
[----:B------:R-:W0:Y:S01]  /*0d00*/  LDC R24, c[0x0][0x600] ;  /* 0x00018000ff187b82 */ /* 0x000e220000000800 */
[-CC-:B-1----:R-:W-:Y:S02]  /*0d10*/  SHF.R.U64 R16, R12, R22.reuse, R9.reuse ;  /* 0x000000160c107219 */ /* 0x182fe40000001209 */
[----:B------:R-:W-:-:S05]  /*0d20*/  SHF.R.U32.HI R9, RZ, R22, R9 ;  /* 0x00000016ff097219 */ /* 0x000fca0000011609 */
[----:B------:R-:W1:Y:S01]  /*0d30*/  LDC R19, c[0x0][0x648] ;  /* 0x00019200ff137b82 */ /* 0x000e620000000800 */
[-CC-:B--2---:R-:W-:Y:S02]  /*0d40*/  SHF.R.U64 R22, R16, R18.reuse, R9.reuse ;  /* 0x0000001210167219 */ /* 0x184fe40000001209 */
[----:B------:R-:W-:-:S05]  /*0d50*/  SHF.R.U32.HI R9, RZ, R18, R9 ;  /* 0x00000012ff097219 */ /* 0x000fca0000011609 */
[----:B------:R-:W2:Y:S01]  /*0d60*/  LDC R21, c[0x0][0x638] ;  /* 0x00018e00ff157b82 */ /* 0x000ea20000000800 */
[-CC-:B---3--:R-:W-:Y:S02]  /*0d70*/  SHF.R.U64 R18, R22, R26.reuse, R9.reuse ;  /* 0x0000001a16127219 */ /* 0x188fe40000001209 */
[-C--:B------:R-:W-:Y:S02]  /*0d80*/  SHF.L.U32 R7, R7, R26.reuse, RZ ;  /* 0x0000001a07077219 */ /* 0x080fe400000006ff */
[----:B------:R-:W-:Y:S01]  /*0d90*/  SHF.R.U32.HI R9, RZ, R26, R9 ;  /* 0x0000001aff097219 */ /* 0x000fe20000011609 */
[----:B------:R-:W-:Y:S01]  /*0da0*/  IMAD.MOV.U32 R8, RZ, RZ, R18 ;  /* 0x000000ffff087224 */ /* 0x000fe200078e0012 */
[----:B------:R-:W-:Y:S01]  /*0db0*/  LOP3.LUT R11, RZ, R7, RZ, 0x33, !PT ;  /* 0x00000007ff0b7212 */ /* 0x000fe200078e33ff */
[----:B------:R-:W3:Y:S01]  /*0dc0*/  LDC R25, c[0x0][0x610] ;  /* 0x00018400ff197b82 */ /* 0x000ee20000000800 */
[----:B------:R-:W-:Y:S05]  /*0dd0*/  @!P0 BRA `(.L_x_11) ;  /* 0x0000000000288947 */ /* 0x000fea0003800000 */
[----:B------:R-:W4:Y:S02]  /*0de0*/  LDC R7, c[0x0][0x64c] ;  /* 0x00019300ff077b82 */ /* 0x000f240000000800 */
[----:B----4-:R-:W-:-:S05]  /*0df0*/  IADD3 R7, P0, R18, R7, RZ ;  /* 0x0000000712077210 */ /* 0x010fca0007f1e0ff */
        /* <DEDUP_REMOVED lines=8> */
.L_x_11:
[----:B-1----:R-:W-:Y:S01]  /*0e80*/  SHF.R.U64 R9, R8, R19, R9 ;  /* 0x0000001308097219 */ /* 0x002fe20000001209 */
[----:B------:R-:W-:Y:S01]  /*0e90*/  IMAD.MOV.U32 R14, RZ, RZ, 0x1 ;  /* 0x00000001ff0e7424 */ /* 0x000fe200078e00ff */
[----:B------:R-:W-:Y:S01]  /*0ea0*/  LOP3.LUT R8, R22, R11, RZ, 0xc0, !PT ;  /* 0x0000000b16087212 */ /* 0x000fe200078ec0ff */
[----:B0-----:R-:W-:Y:S01]  /*0eb0*/  VIADD R11, R24, 0xffffffff ;  /* 0xffffffff180b7836 */ /* 0x001fe20000000000 */
[----:B------:R-:W-:Y:S01]  /*0ec0*/  SHF.L.U32 R7, R23, R26, RZ ;  /* 0x0000001a17077219 */ /* 0x000fe200000006ff */
[----:B------:R-:W-:Y:S01]  /*0ed0*/  IMAD.MOV R12, RZ, RZ, -R9 ;  /* 0x000000ffff0c7224 */ /* 0x000fe200078e0a09 */
[----:B------:R-:W-:Y:S02]  /*0ee0*/  SEL R10, R10, R27, !P4 ;  /* 0x0000001b0a0a7207 */ /* 0x000fe40006000000 */
[----:B------:R-:W-:Y:S01]  /*0ef0*/  LOP3.LUT R11, R16, R11, RZ, 0xc0, !PT ;  /* 0x0000000b100b7212 */ /* 0x000fe200078ec0ff */
[----:B------:R-:W-:Y:S02]  /*0f00*/  IMAD R9, R7, R9, R8 ;  /* 0x0000000907097224 */ /* 0x000fe400078e0208 */
[----:B--2---:R-:W-:-:S02]  /*0f10*/  IMAD R7, R12, R21, R18 ;  /* 0x000000150c077224 */ /* 0x004fc400078e0212 */
[----:B---3--:R-:W-:Y:S02]  /*0f20*/  IMAD R10, R9, R25, R10 ;  /* 0x00000019090a7224 */ /* 0x008fe400078e020a */
[----:B------:R-:W-:-:S05]  /*0f30*/  IMAD R7, R7, R24, R11 ;  /* 0x0000001807077224 */ /* 0x000fca00078e020b */
[----:B------:R-:W-:Y:S02]  /*0f40*/  SEL R15, R7, R10, !P4 ;  /* 0x0000000a070f7207 */ /* 0x000fe40006000000 */
[----:B------:R-:W-:-:S07]  /*0f50*/  SEL R71, R10, R7, !P4 ;  /* 0x000000070a477207 */ /* 0x000fce0006000000 */
.L_x_9:
[----:B------:R-:W-:-:S08]  /*0f60*/  NOP ;  /* 0x0000000000007918 */ /* 0x000fd00000000000 */
[----:B------:R-:W0:Y:S02]  /*0f70*/  USETMAXREG.TRY_ALLOC.CTAPOOL UP0, 0xe8 ;  /* 0x000000e8000079c8 */ /* 0x000e240008000600 */
[----:B0-----:R-:W-:-:S13]  /*0f80*/  PLOP3.LUT P0, PT, PT, PT, UP0, 0x80, 0x0 ;  /* 0x000000000000781c */ /* 0x001fda0003f0f008 */
[----:B------:R-:W-:Y:S05]  /*0f90*/  @!P0 BRA `(.L_x_9) ;  /* 0xfffffffc00f08947 */ /* 0x000fea000383ffff */
[----:B------:R-:W-:Y:S01]  /*0fa0*/  ULDC.64 UR4, c[0x0][0x598] ;  /* 0x0001660000047ab9 */ /* 0x000fe20000000a00 */
[----:B------:R-:W-:Y:S01]  /*0fb0*/  ULDC.64 UR16, c[0x0][0x208] ;  /* 0x0000820000107ab9 */ /* 0x000fe20000000a00 */
[----:B------:R-:W-:-:S04]  /*0fc0*/  ISETP.NE.U32.AND P0, PT, RZ, UR4, PT ;  /* 0x00000004ff007c0c */ /* 0x000fc8000bf05070 */
[----:B------:R-:W-:-:S13]  /*0fd0*/  ISETP.NE.AND.EX P0, PT, RZ, UR5, PT, P0 ;  /* 0x00000005ff007c0c */ /* 0x000fda000bf05300 */
[----:B------:R-:W-:Y:S05]  /*0fe0*/  @!P0 BRA `(.L_x_12) ;  /* 0x00000000001c8947 */ /* 0x000fea0003800000 */
[----:B------:R-:W0:Y:S02]  /*0ff0*/  LDC.64 R8, c[0x0][0x598] ;  /* 0x00016600ff087b82 */ /* 0x000e240000000a00 */
[----:B0-----:R-:W2:Y:S02]  /*1000*/  LDG.E.64 R8, desc[UR16][R8.64] ;  /* 0x0000001008087981 */ /* 0x001ea4000c1e1b00 */
[----:B--2---:R-:W-:-:S04]  /*1010*/  ISETP.NE.U32.AND P0, PT, R8, RZ, PT ;  /* 0x000000ff0800720c */ /* 0x004fc80003f05070 */
[----:B------:R-:W-:-:S13]  /*1020*/  ISETP.NE.AND.EX P0, PT, R9, RZ, PT, P0 ;  /* 0x000000ff0900720c */ /* 0x000fda0003f05300 */
[----:B------:R-:W-:Y:S05]  /*1030*/  @!P0 BRA `(.L_x_12) ;  /* 0x0000000000088947 */ /* 0x000fea0003800000 */
[----:B------:R0:W5:Y:S01]  /*1040*/  LD.E R7, desc[UR16][R8.64] ;  /* 0x0000001008077980 */ /* 0x000162000c101900 */
[----:B------:R-:W-:Y:S05]  /*1050*/  BRA `(.L_x_13) ;  /* 0x0000000000207947 */ /* 0x000fea0003800000 */
.L_x_12:
[----:B------:R-:W-:Y:S02]  /*1060*/  ULDC.64 UR4, c[0x0][0x588] ;  /* 0x0001620000047ab9 */ /* 0x000fe40000000a00 */
[----:B------:R-:W-:-:S04]  /*1070*/  ISETP.NE.U32.AND P0, PT, RZ, UR4, PT ;  /* 0x00000004ff007c0c */ /* 0x000fc8000bf05070 */
[----:B------:R-:W-:-:S13]  /*1080*/  ISETP.NE.AND.EX P0, PT, RZ, UR5, PT, P0 ;  /* 0x00000005ff007c0c */ /* 0x000fda000bf05300 */
[----:B------:R-:W-:Y:S05]  /*1090*/  @!P0 BRA `(.L_x_14) ;  /* 0x00000000000c8947 */ /* 0x000fea0003800000 */
[----:B------:R-:W0:Y:S02]  /*10a0*/  LDC.64 R8, c[0x0][0x588] ;  /* 0x00016200ff087b82 */ /* 0x000e240000000a00 */
[----:B0-----:R1:W5:Y:S01]  /*10b0*/  LDG.E R7, desc[UR16][R8.64] ;  /* 0x0000001008077981 */ /* 0x001362000c1e1900 */
[----:B------:R-:W-:Y:S05]  /*10c0*/  BRA `(.L_x_13) ;  /* 0x0000000000047947 */ /* 0x000fea0003800000 */
.L_x_14:
[----:B------:R-:W2:Y:S02]  /*10d0*/  LDC R7, c[0x0][0x580] ;  /* 0x00016000ff077b82 */ /* 0x000ea40000000800 */
.L_x_13:
[----:B------:R-:W-:Y:S02]  /*10e0*/  ULDC.64 UR4, c[0x0][0x5a0] ;  /* 0x0001680000047ab9 */ /* 0x000fe40000000a00 */
[----:B------:R-:W-:-:S04]  /*10f0*/  ISETP.NE.U32.AND P0, PT, RZ, UR4, PT ;  /* 0x00000004ff007c0c */ /* 0x000fc8000bf05070 */
[----:B------:R-:W-:-:S13]  /*1100*/  ISETP.NE.AND.EX P0, PT, RZ, UR5, PT, P0 ;  /* 0x00000005ff007c0c */ /* 0x000fda000bf05300 */
[----:B------:R-:W-:Y:S05]  /*1110*/  @!P0 BRA `(.L_x_15) ;  /* 0x00000000001c8947 */ /* 0x000fea0003800000 */
[----:B01----:R-:W0:Y:S02]  /*1120*/  LDC.64 R8, c[0x0][0x5a0] ;  /* 0x00016800ff087b82 */ /* 0x003e240000000a00 */
[----:B0-----:R-:W3:Y:S02]  /*1130*/  LDG.E.64 R8, desc[UR16][R8.64] ;  /* 0x0000001008087981 */ /* 0x001ee4000c1e1b00 */
[----:B---3--:R-:W-:-:S04]  /*1140*/  ISETP.NE.U32.AND P0, PT, R8, RZ, PT ;  /* 0x000000ff0800720c */ /* 0x008fc80003f05070 */
[----:B------:R-:W-:-:S13]  /*1150*/  ISETP.NE.AND.EX P0, PT, R9, RZ, PT, P0 ;  /* 0x000000ff0900720c */ /* 0x000fda0003f05300 */
[----:B------:R-:W-:Y:S05]  /*1160*/  @!P0 BRA `(.L_x_15) ;  /* 0x0000000000088947 */ /* 0x000fea0003800000 */
[----:B------:R0:W5:Y:S01]  /*1170*/  LD.E R12, desc[UR16][R8.64] ;  /* 0x00000010080c7980 */ /* 0x000162000c101900 */
[----:B------:R-:W-:Y:S05]  /*1180*/  BRA `(.L_x_16) ;  /* 0x0000000000207947 */ /* 0x000fea0003800000 */
.L_x_15:
[----:B------:R-:W-:Y:S02]  /*1190*/  ULDC.64 UR4, c[0x0][0x590] ;  /* 0x0001640000047ab9 */ /* 0x000fe40000000a00 */
[----:B------:R-:W-:-:S04]  /*11a0*/  ISETP.NE.U32.AND P0, PT, RZ, UR4, PT ;  /* 0x00000004ff007c0c */ /* 0x000fc8000bf05070 */
[----:B------:R-:W-:-:S13]  /*11b0*/  ISETP.NE.AND.EX P0, PT, RZ, UR5, PT, P0 ;  /* 0x00000005ff007c0c */ /* 0x000fda000bf05300 */
[----:B------:R-:W-:Y:S05]  /*11c0*/  @!P0 BRA `(.L_x_17) ;  /* 0x00000000000c8947 */ /* 0x000fea0003800000 */
[----:B------:R-:W3:Y:S02]  /*11d0*/  LDC.64 R12, c[0x0][0x590] ;  /* 0x00016400ff0c7b82 */ /* 0x000ee40000000a00 */
[----:B---3--:R3:W5:Y:S01]  /*11e0*/  LDG.E R12, desc[UR16][R12.64] ;  /* 0x000000100c0c7981 */ /* 0x008762000c1e1900 */
[----:B------:R-:W-:Y:S05]  /*11f0*/  BRA `(.L_x_16) ;  /* 0x0000000000047947 */ /* 0x000fea0003800000 */
.L_x_17:
[----:B------:R-:W4:Y:S02]  /*1200*/  LDC R12, c[0x0][0x584] ;  /* 0x00016100ff0c7b82 */ /* 0x000f240000000800 */
.L_x_16:
[----:B------:R-:W-:-:S13]  /*1210*/  LOP3.LUT P0, RZ, R14, 0xff, RZ, 0xc0, !PT ;  /* 0x000000ff0eff7812 */ /* 0x000fda000780c0ff */
[----:B------:R-:W-:Y:S05]  /*1220*/  @!P0 EXIT ;  /* 0x000000000000894d */ /* 0x000fea0003800000 */
[----:B------:R-:W-:Y:S01]  /*1230*/  ULDC UR4, c[0x0][0x28c] ;  /* 0x0000a30000047ab9 */ /* 0x000fe20000000800 */
[----:B------:R-:W-:Y:S01]  /*1240*/  LOP3.LUT R81, R2, 0x1, RZ, 0xfc, !PT ;  /* 0x0000000102517812 */ /* 0x000fe200078efcff */
[----:B------:R-:W-:-:S04]  /*1250*/  UIADD3 UR4, UR4, 0x7f, URZ ;  /* 0x0000007f04047890 */ /* 0x000fc8000fffe03f */
[----:B------:R-:W-:-:S04]  /*1260*/  USHF.R.S32.HI UR5, URZ, 0x1f, UR4 ;  /* 0x0000001f3f057899 */ /* 0x000fc80008011404 */
[----:B------:R-:W-:-:S03]  /*1270*/  ULEA.HI UR5, UR5, UR4, URZ, 0x7 ;  /* 0x0000000405057291 */ /* 0x000fc6000f8f383f */
[----:B------:R-:W-:Y:S01]  /*1280*/  UMOV UR4, URZ ;  /* 0x0000003f00047c82 */ /* 0x000fe20008000000 */
[----:B------:R-:W-:-:S03]  /*1290*/  USHF.R.S32.HI UR9, URZ, 0x7, UR5 ;  /* 0x000000073f097899 */ /* 0x000fc60008011405 */
[----:B------:R-:W-:-:S09]  /*12a0*/  UMOV UR5, URZ ;  /* 0x0000003f00057c82 */ /* 0x000fd20008000000 */
.L_x_108:
[----:B01----:R-:W-:Y:S01]  /*12b0*/  LOP3.LUT R8, R0, 0x80, RZ, 0xc0, !PT ;  /* 0x0000008000087812 */ /* 0x003fe200078ec0ff */
[----:B------:R-:W0:Y:S01]  /*12c0*/  S2UR UR13, SR_CgaCtaId ;  /* 0x00000000000d79c3 */ /* 0x000e220000008800 */
[----:B------:R-:W-:Y:S01]  /*12d0*/  UMOV UR12, 0x400 ;  /* 0x00000400000c7882 */ /* 0x000fe20000000000 */
[----:B------:R-:W-:Y:S01]  /*12e0*/  UMOV UR6, URZ ;  /* 0x0000003f00067c82 */ /* 0x000fe20008000000 */
[----:B------:R-:W-:Y:S01]  /*12f0*/  SHF.R.U32.HI R8, RZ, 0x7, R8 ;  /* 0x00000007ff087819 */ /* 0x000fe20000011608 */
[----:B------:R-:W-:Y:S01]  /*1300*/  UMOV UR7, URZ ;  /* 0x0000003f00077c82 */ /* 0x000fe20008000000 */
[----:B------:R-:W-:Y:S01]  /*1310*/  UMOV UR18, UR5 ;  /* 0x0000000500127c82 */ /* 0x000fe20008000000 */
[----:B------:R-:W-:Y:S01]  /*1320*/  CS2R R16, SRZ ;  /* 0x0000000000107805 */ /* 0x000fe2000001ff00 */
[----:B---3--:R-:W-:Y:S01]  /*1330*/  IMAD.MOV.U32 R13, RZ, RZ, RZ ;  /* 0x000000ffff0d7224 */ /* 0x008fe200078e00ff */
[----:B------:R-:W1:Y:S01]  /*1340*/  LDC R9, c[0x0][0x28c] ;  /* 0x0000a300ff097b82 */ /* 0x000e620000000800 */
[----:B------:R-:W3:Y:S01]  /*1350*/  SHFL.IDX PT, R8, R8, RZ, 0x1f ;  /* 0x00001fff08087589 */ /* 0x000ee200000e0000 */
[----:B------:R-:W-:-:S02]  /*1360*/  CS2R R18, SRZ ;  /* 0x0000000000127805 */ /* 0x000fc4000001ff00 */
[----:B------:R-:W-:Y:S02]  /*1370*/  CS2R R20, SRZ ;  /* 0x0000000000147805 */ /* 0x000fe4000001ff00 */
[----:B------:R-:W-:Y:S02]  /*1380*/  CS2R R22, SRZ ;  /* 0x0000000000167805 */ /* 0x000fe4000001ff00 */
[----:B------:R-:W-:Y:S02]  /*1390*/  CS2R R56, SRZ ;  /* 0x0000000000387805 */ /* 0x000fe4000001ff00 */
[----:B------:R-:W-:Y:S02]  /*13a0*/  CS2R R58, SRZ ;  /* 0x00000000003a7805 */ /* 0x000fe4000001ff00 */
[----:B------:R-:W-:Y:S02]  /*13b0*/  CS2R R60, SRZ ;  /* 0x00000000003c7805 */ /* 0x000fe4000001ff00 */
[----:B------:R-:W-:-:S02]  /*13c0*/  CS2R R62, SRZ ;  /* 0x00000000003e7805 */ /* 0x000fc4000001ff00 */
[----:B------:R-:W-:Y:S02]  /*13d0*/  CS2R R64, SRZ ;  /* 0x0000000000407805 */ /* 0x000fe4000001ff00 */
[----:B------:R-:W-:Y:S02]  /*13e0*/  CS2R R66, SRZ ;  /* 0x0000000000427805 */ /* 0x000fe4000001ff00 */
[----:B------:R-:W-:Y:S01]  /*13f0*/  CS2R R68, SRZ ;  /* 0x0000000000447805 */ /* 0x000fe2000001ff00 */
[----:B------:R-:W-:Y:S01]  /*1400*/  IMAD.MOV.U32 R70, RZ, RZ, RZ ;  /* 0x000000ffff467224 */ /* 0x000fe200078e00ff */
[----:B------:R-:W-:Y:S01]  /*1410*/  CS2R R74, SRZ ;  /* 0x00000000004a7805 */ /* 0x000fe2000001ff00 */
[----:B------:R-:W-:Y:S01]  /*1420*/  IMAD.MOV.U32 R72, RZ, RZ, RZ ;  /* 0x000000ffff487224 */ /* 0x000fe200078e00ff */
[----:B------:R-:W-:Y:S02]  /*1430*/  CS2R R76, SRZ ;  /* 0x00000000004c7805 */ /* 0x000fe4000001ff00 */
[----:B------:R-:W-:Y:S01]  /*1440*/  CS2R R78, SRZ ;  /* 0x00000000004e7805 */ /* 0x000fe2000001ff00 */
[----:B------:R-:W-:Y:S01]  /*1450*/  IMAD.MOV.U32 R80, RZ, RZ, RZ ;  /* 0x000000ffff507224 */ /* 0x000fe200078e00ff */
[----:B----4-:R-:W-:Y:S01]  /*1460*/  CS2R R24, SRZ ;  /* 0x0000000000187805 */ /* 0x010fe2000001ff00 */
[----:B------:R-:W-:Y:S01]  /*1470*/  IMAD.U32 R14, RZ, RZ, UR4 ;  /* 0x00000004ff0e7e24 */ /* 0x000fe2000f8e00ff */
[----:B------:R-:W-:-:S02]  /*1480*/  CS2R R26, SRZ ;  /* 0x00000000001a7805 */ /* 0x000fc4000001ff00 */
[----:B------:R-:W-:Y:S02]  /*1490*/  CS2R R28, SRZ ;  /* 0x00000000001c7805 */ /* 0x000fe4000001ff00 */
[----:B------:R-:W-:Y:S02]  /*14a0*/  CS2R R30, SRZ ;  /* 0x00000000001e7805 */ /* 0x000fe4000001ff00 */
[----:B------:R-:W-:Y:S02]  /*14b0*/  CS2R R32, SRZ ;  /* 0x0000000000207805 */ /* 0x000fe4000001ff00 */
[----:B-1----:R-:W-:Y:S02]  /*14c0*/  ISETP.GE.AND P0, PT, R9, 0x1, PT ;  /* 0x000000010900780c */ /* 0x002fe40003f06270 */
[----:B------:R-:W-:Y:S02]  /*14d0*/  CS2R R34, SRZ ;  /* 0x0000000000227805 */ /* 0x000fe4000001ff00 */
[----:B---3--:R-:W-:-:S02]  /*14e0*/  R2UR UR8, R8 ;  /* 0x00000000080872ca */ /* 0x008fc400000e0000 */
        /* <DEDUP_REMOVED lines=8> */
[----:B------:R-:W-:Y:S02]  /*1570*/  CS2R R52, SRZ ;  /* 0x0000000000347805 */ /* 0x000fe4000001ff00 */
[----:B------:R-:W-:Y:S01]  /*1580*/  CS2R R54, SRZ ;  /* 0x0000000000367805 */ /* 0x000fe2000001ff00 */
[----:B------:R-:W-:-:S04]  /*1590*/  ULEA.HI UR10, UR8, UR8, URZ, 0x1 ;  /* 0x00000008080a7291 */ /* 0x000fc8000f8f083f */
[----:B------:R-:W-:Y:S02]  /*15a0*/  ULOP3.LUT UR11, UR10, 0x7fffe, URZ, 0xc0, !UPT ;  /* 0x0007fffe0a0b7892 */ /* 0x000fe4000f8ec03f */
[----:B0-----:R-:W-:Y:S02]  /*15b0*/  ULEA UR10, UR13, UR12, 0x18 ;  /* 0x0000000c0d0a7291 */ /* 0x001fe4000f8ec03f */
[----:B------:R-:W-:-:S03]  /*15c0*/  UIADD3 UR11, UR8, -UR11, URZ ;  /* 0x8000000b080b7290 */ /* 0x000fc6000fffe03f */
[----:B------:R-:W-:Y:S01]  /*15d0*/  UMOV UR8, URZ ;  /* 0x0000003f00087c82 */ /* 0x000fe20008000000 */
[----:B------:R-:W-:-:S04]  /*15e0*/  ULEA UR11, UR11, UR10, 0xd ;  /* 0x0000000a0b0b7291 */ /* 0x000fc8000f8e683f */
[----:B------:R-:W-:-:S04]  /*15f0*/  UIADD3 UR11, UR11, 0x180, URZ ;  /* 0x000001800b0b7890 */ /* 0x000fc8000fffe03f */
[----:B------:R-:W-:-:S04]  /*1600*/  USHF.R.U32.HI UR11, URZ, 0x4, UR11 ;  /* 0x000000043f0b7899 */ /* 0x000fc8000801160b */
[----:B------:R-:W-:Y:S01]  /*1610*/  ULOP3.LUT UR11, UR11, 0x3fff, URZ, 0xc0, !UPT ;  /* 0x00003fff0b0b7892 */ /* 0x000fe2000f8ec03f */
[----:B------:R-:W-:Y:S11]  /*1620*/  @!P0 BRA `(.L_x_18) ;  /* 0x0000000400a48947 */ /* 0x000ff60003800000 */
[----:B------:R-:W-:-:S13]  /*1630*/  ISETP.NE.AND P1, PT, R81, 0x3, PT ;  /* 0x000000035100780c */ /* 0x000fda0003f25270 */
[----:B------:R-:W-:Y:S05]  /*1640*/  @!P1 BRA `(.L_x_19) ;  /* 0x0000000000049947 */ /* 0x000fea0003800000 */
[----:B------:R-:W-:Y:S01]  /*1650*/  BPT.TRAP 0x1 ;  /* 0x000000040000795c */ /* 0x000fe20000300000 */
.L_x_19:
[----:B------:R-:W-:Y:S01]  /*1660*/  ULEA UR6, UR5, UR10, 0x3 ;  /* 0x0000000a05067291 */ /* 0x000fe2000f8e183f */
[----:B------:R-:W-:-:S05]  /*1670*/  IMAD.U32 R8, RZ, RZ, UR4 ;  /* 0x00000004ff087e24 */ /* 0x000fca000f8e00ff */
[----:B------:R-:W-:-:S04]  /*1680*/  SHF.L.U32 R8, R8, 0x1f, RZ ;  /* 0x0000001f08087819 */ /* 0x000fc800000006ff */
[----:B------:R0:W1:Y:S01]  /*1690*/  SYNCS.PHASECHK.TRANS64.TRYWAIT P0, [UR6], R8 ;  /* 0x00000008ff0075a7 */ /* 0x0000620008000146 */
[----:B------:R-:W-:Y:S05]  /*16a0*/  @!P1 BRA `(.L_x_20) ;  /* 0x0000000000049947 */ /* 0x000fea0003800000 */
[----:B------:R-:W-:Y:S01]  /*16b0*/  BPT.TRAP 0x1 ;  /* 0x000000040000795c */ /* 0x000fe20000300000 */
.L_x_20:
[----:B-1----:R-:W-:Y:S05]  /*16c0*/  @P0 BRA `(.L_x_21) ;  /* 0x0000000000080947 */ /* 0x002fea0003800000 */
[----:B------:R-:W1:Y:S02]  /*16d0*/  SYNCS.PHASECHK.TRANS64.TRYWAIT P0, [UR6], R8 ;  /* 0x00000008ff0075a7 */ /* 0x000e640008000146 */
[----:B-1----:R-:W-:Y:S05]  /*16e0*/  @!P0 BRA `(.L_x_22) ;  /* 0x00000058003c8947 */ /* 0x002fea0003800000 */
.L_x_21:
[----:B------:R-:W-:Y:S01]  /*16f0*/  UIADD3 UR6, UR10, 0x24180, URZ ;  /* 0x000241800a067890 */ /* 0x000fe2000fffe03f */
[----:B------:R-:W-:Y:S01]  /*1700*/  WARPGROUP.ARRIVE ;  /* 0x00000000000079c5 */ /* 0x000fe20000000000 */
[----:B------:R-:W-:Y:S01]  /*1710*/  ULOP3.LUT UR8, UR11, 0x10000, URZ, 0xfc, !UPT ;  /* 0x000100000b087892 */ /* 0x000fe2000f8efc3f */
[----:B------:R-:W-:Y:S01]  /*1720*/  CS2R R16, SRZ ;  /* 0x0000000000107805 */ /* 0x000fe2000001ff00 */
[----:B------:R-:W-:Y:S01]  /*1730*/  USHF.R.U32.HI UR6, URZ, 0x4, UR6 ;  /* 0x000000043f067899 */ /* 0x000fe20008011606 */
[----:B------:R-:W-:Y:S01]  /*1740*/  IMAD.MOV.U32 R13, RZ, RZ, RZ ;  /* 0x000000ffff0d7224 */ /* 0x000fe200078e00ff */
[----:B------:R-:W-:Y:S01]  /*1750*/  UMOV UR13, 0x40000040 ;  /* 0x40000040000d7882 */ /* 0x000fe20000000000 */
[----:B------:R-:W-:Y:S01]  /*1760*/  UMOV UR15, 0x40000040 ;  /* 0x40000040000f7882 */ /* 0x000fe20000000000 */
[----:B------:R-:W-:Y:S01]  /*1770*/  ULOP3.LUT UR6, UR6, 0x3fff, URZ, 0xc0, !UPT ;  /* 0x00003fff06067892 */ /* 0x000fe2000f8ec03f */
[----:B------:R-:W-:Y:S02]  /*1780*/  CS2R R18, SRZ ;  /* 0x0000000000127805 */ /* 0x000fe4000001ff00 */
[----:B------:R-:W-:-:S02]  /*1790*/  CS2R R20, SRZ ;  /* 0x0000000000147805 */ /* 0x000fc4000001ff00 */
[----:B------:R-:W-:Y:S01]  /*17a0*/  CS2R R22, SRZ ;  /* 0x0000000000167805 */ /* 0x000fe2000001ff00 */
[----:B------:R-:W-:Y:S01]  /*17b0*/  ULOP3.LUT UR7, UR6, 0x10000, URZ, 0xfc, !UPT ;  /* 0x0001000006077892 */ /* 0x000fe2000f8efc3f */
[----:B------:R-:W-:Y:S01]  /*17c0*/  CS2R R56, SRZ ;  /* 0x0000000000387805 */ /* 0x000fe2000001ff00 */
[----:B------:R-:W-:Y:S01]  /*17d0*/  ULEA UR6, UR5, UR8, 0xa ;  /* 0x0000000805067291 */ /* 0x000fe2000f8e503f */
[----:B------:R-:W-:Y:S01]  /*17e0*/  CS2R R58, SRZ ;  /* 0x00000000003a7805 */ /* 0x000fe2000001ff00 */
[----:B------:R-:W-:Y:S01]  /*17f0*/  ULEA UR7, UR5, UR7, 0x9 ;  /* 0x0000000705077291 */ /* 0x000fe2000f8e483f */
[----:B------:R-:W-:Y:S02]  /*1800*/  CS2R R60, SRZ ;  /* 0x00000000003c7805 */ /* 0x000fe4000001ff00 */
[----:B------:R-:W-:Y:S02]  /*1810*/  CS2R R62, SRZ ;  /* 0x00000000003e7805 */ /* 0x000fe4000001ff00 */
[----:B------:R-:W-:-:S02]  /*1820*/  CS2R R64, SRZ ;  /* 0x0000000000407805 */ /* 0x000fc4000001ff00 */
[----:B------:R-:W-:Y:S01]  /*1830*/  CS2R R66, SRZ ;  /* 0x0000000000427805 */ /* 0x000fe2000001ff00 */
[----:B------:R-:W-:Y:S01]  /*1840*/  UMOV UR12, UR6 ;  /* 0x00000006000c7c82 */ /* 0x000fe20008000000 */
[----:B------:R-:W-:Y:S01]  /*1850*/  CS2R R68, SRZ ;  /* 0x0000000000447805 */ /* 0x000fe2000001ff00 */
[----:B------:R-:W-:Y:S01]  /*1860*/  UMOV UR14, UR7 ;  /* 0x00000007000e7c82 */ /* 0x000fe20008000000 */
[----:B------:R-:W-:Y:S01]  /*1870*/  IMAD.MOV.U32 R70, RZ, RZ, RZ ;  /* 0x000000ffff467224 */ /* 0x000fe200078e00ff */
[----:B------:R-:W-:Y:S01]  /*1880*/  QGMMA.64x64x32.F32.E4M3.E4M3 R24, gdesc[UR12], RZ, !UPT ;  /* 0x00e000000c1879f3 */ /* 0x000fe2000c7008ff */
[----:B------:R-:W-:Y:S01]  /*1890*/  UIADD3 UR12, UR6, 0x2, URZ ;  /* 0x00000002060c7890 */ /* 0x000fe2000fffe03f */
[----:B------:R-:W-:Y:S01]  /*18a0*/  IMAD.MOV.U32 R72, RZ, RZ, RZ ;  /* 0x000000ffff487224 */ /* 0x000fe200078e00ff */
[----:B------:R-:W-:Y:S01]  /*18b0*/  UIADD3 UR14, UR7, 0x2, URZ ;  /* 0x00000002070e7890 */ /* 0x000fe2000fffe03f */
[----:B------:R-:W-:Y:S01]  /*18c0*/  CS2R R74, SRZ ;  /* 0x00000000004a7805 */ /* 0x000fe2000001ff00 */
[----:B------:R-:W-:Y:S01]  /*18d0*/  UMOV UR13, 0x40000040 ;  /* 0x40000040000d7882 */ /* 0x000fe20000000000 */
[----:B------:R-:W-:Y:S01]  /*18e0*/  UMOV UR15, 0x40000040 ;  /* 0x40000040000f7882 */ /* 0x000fe20000000000 */
[----:B------:R-:W-:-:S02]  /*18f0*/  CS2R R76, SRZ ;  /* 0x00000000004c7805 */ /* 0x000fc4000001ff00 */
[----:B------:R-:W-:Y:S01]  /*1900*/  CS2R R78, SRZ ;  /* 0x00000000004e7805 */ /* 0x000fe2000001ff00 */
[----:B------:R-:W-:Y:S02]  /*1910*/  IMAD.MOV.U32 R80, RZ, RZ, RZ ;  /* 0x000000ffff507224 */ /* 0x000fe400078e00ff */
[----:B------:R-:W-:Y:S01]  /*1920*/  QGMMA.64x64x32.F32.E4M3.E4M3 R24, gdesc[UR12], R24 ;  /* 0x00e000000c1879f3 */ /* 0x000fe20008700818 */
[----:B------:R-:W-:Y:S02]  /*1930*/  UIADD3 UR12, UR6, 0x4, URZ ;  /* 0x00000004060c7890 */ /* 0x000fe4000fffe03f */
[----:B------:R-:W-:Y:S01]  /*1940*/  UIADD3 UR14, UR7, 0x4, URZ ;  /* 0x00000004070e7890 */ /* 0x000fe2000fffe03f */
[----:B------:R-:W-:Y:S01]  /*1950*/  UMOV UR13, 0x40000040 ;  /* 0x40000040000d7882 */ /* 0x000fe20000000000 */
[----:B------:R-:W-:-:S07]  /*1960*/  UMOV UR15, 0x40000040 ;  /* 0x40000040000f7882 */ /* 0x000fce0000000000 */
[----:B------:R-:W-:Y:S01]  /*1970*/  QGMMA.64x64x32.F32.E4M3.E4M3 R24, gdesc[UR12], R24 ;  /* 0x00e000000c1879f3 */ /* 0x000fe20008700818 */
[----:B------:R-:W-:Y:S02]  /*1980*/  UIADD3 UR14, UR7, 0x6, URZ ;  /* 0x00000006070e7890 */ /* 0x000fe4000fffe03f */
[----:B------:R-:W-:Y:S01]  /*1990*/  UIADD3 UR12, UR6, 0x6, URZ ;  /* 0x00000006060c7890 */ /* 0x000fe2000fffe03f */
[----:B------:R-:W-:Y:S01]  /*19a0*/  ULDC UR7, c[0x0][0x50c] ;  /* 0x0001430000077ab9 */ /* 0x000fe20000000800 */
[----:B------:R-:W-:Y:S01]  /*19b0*/  UMOV UR13, 0x40000040 ;  /* 0x40000040000d7882 */ /* 0x000fe20000000000 */
[----:B------:R-:W-:Y:S01]  /*19c0*/  UISETP.NE.AND UP0, UPT, UR7, 0x4, UPT ;  /* 0x000000040700788c */ /* 0x000fe2000bf05270 */
[----:B------:R-:W-:Y:S01]  /*19d0*/  UMOV UR15, 0x40000040 ;  /* 0x40000040000f7882 */ /* 0x000fe20000000000 */
[----:B------:R-:W-:Y:S02]  /*19e0*/  UMOV UR6, 0x4 ;  /* 0x0000000400067882 */ /* 0x000fe40000000000 */
[----:B------:R-:W-:-:S06]  /*19f0*/  USEL UR7, URZ, 0x1, UP0 ;  /* 0x000000013f077887 */ /* 0x000fcc0008000000 */
[----:B------:R-:W-:Y:S01]  /*1a00*/  ISETP.NE.AND P0, PT, RZ, UR7, PT ;  /* 0x00000007ff007c0c */ /* 0x000fe2000bf05270 */
[----:B------:R-:W-:-:S12]  /*1a10*/  QGMMA.64x64x32.F32.E4M3.E4M3 R24, gdesc[UR12], R24, gsb0 ;  /* 0x00e000000c1879f3 */ /* 0x000fd80008000818 */
[----:B------:R-:W-:Y:S05]  /*1a20*/  @!P0 BRA `(.L_x_23) ;  /* 0x0000000000888947 */ /* 0x000fea0003800000 */
[----:B------:R-:W-:Y:S02]  /*1a30*/  WARPGROUP.DEPBAR.LE gsb0, 0x0 ;  /* 0x00008000000079c5 */ /* 0x000fe40000010000 */
[----:B------:R-:W-:-:S01]  /*1a40*/  FADD R79, RZ, R24 ;  /* 0x00000018ff4f7221 */ /* 0x000fc20000000000 */
[----:B------:R-:W-:Y:S01]  /*1a50*/  FADD R80, RZ, R25 ;  /* 0x00000019ff507221 */ /* 0x000fe20000000000 */
        /* <DEDUP_REMOVED lines=30> */
[----:B------:R-:W-:-:S06]  /*1c40*/  UMOV UR6, URZ ;  /* 0x0000003f00067c82 */ /* 0x000fcc0008000000 */
.L_x_23:
[----:B------:R-:W-:-:S04]  /*1c50*/  UIADD3 UR18, UR5, 0x1, URZ ;  /* 0x0000000105127890 */ /* 0x000fc8000fffe03f */
[----:B------:R-:W-:-:S04]  /*1c60*/  UISETP.NE.AND UP0, UPT, UR18, 0x9, UPT ;  /* 0x000000091200788c */ /* 0x000fc8000bf05270 */
[----:B------:R-:W-:Y:S02]  /*1c70*/  USEL UR8, URZ, 0x1, UP0 ;  /* 0x000000013f087887 */ /* 0x000fe40008000000 */
[----:B------:R-:W-:Y:S02]  /*1c80*/  USEL UR18, UR18, URZ, UP0 ;  /* 0x0000003f12127287 */ /* 0x000fe40008000000 */
[----:B------:R-:W-:-:S06]  /*1c90*/  ULOP3.LUT UR8, UR4, UR8, URZ, 0x3c, !UPT ;  /* 0x0000000804087292 */ /* 0x000fcc000f8e3c3f */
[----:B------:R-:W-:Y:S01]  /*1ca0*/  IMAD.U32 R14, RZ, RZ, UR8 ;  /* 0x00000008ff0e7e24 */ /* 0x000fe2000f8e00ff */
[----:B------:R-:W-:-:S06]  /*1cb0*/  UMOV UR8, 0x1 ;  /* 0x0000000100087882 */ /* 0x000fcc0000000000 */
.L_x_18:
[----:B------:R-:W-:-:S04]  /*1cc0*/  UISETP.LT.AND UP0, UPT, UR9, 0x1, UPT ;  /* 0x000000010900788c */ /* 0x000fc8000bf01270 */
[----:B------:R-:W-:-:S04]  /*1cd0*/  USEL UR12, UR9, 0x1, UP0 ;  /* 0x00000001090c7887 */ /* 0x000fc80008000000 */
[----:B------:R-:W-:-:S04]  /*1ce0*/  UIADD3 UR12, UR9, -UR12, URZ ;  /* 0x8000000c090c7290 */ /* 0x000fc8000fffe03f */
[----:B------:R-:W-:-:S06]  /*1cf0*/  UISETP.GE.AND UP0, UPT, UR12, 0x1, UPT ;  /* 0x000000010c00788c */ /* 0x000fcc000bf06270 */
[----:B------:R-:W-:-:S13]  /*1d00*/  PLOP3.LUT P0, PT, PT, PT, UP0, 0x80, 0x0 ;  /* 0x000000000000781c */ /* 0x000fda0003f0f008 */
[----:B------:R-:W-:Y:S05]  /*1d10*/  @!P0 BRA `(.L_x_24) ;  /* 0x0000000400b88947 */ /* 0x000fea0003800000 */
[----:B01----:R-:W-:Y:S01]  /*1d20*/  IMAD.U32 R8, RZ, RZ, UR12 ;  /* 0x0000000cff087e24 */ /* 0x003fe2000f8e00ff */
[----:B------:R-:W-:Y:S01]  /*1d30*/  ULDC UR19, c[0x0][0x50c] ;  /* 0x0001430000137ab9 */ /* 0x000fe20000000800 */
[----:B------:R-:W-:-:S07]  /*1d40*/  IMAD.U32 R9, RZ, RZ, UR5 ;  /* 0x00000005ff097e24 */ /* 0x000fce000f8e00ff */
.L_x_32:
[----:B------:R-:W-:-:S13]  /*1d50*/  ISETP.NE.AND P1, PT, R81, 0x3, PT ;  /* 0x000000035100780c */ /* 0x000fda0003f25270 */
[----:B------:R-:W-:Y:S05]  /*1d60*/  @!P1 BRA `(.L_x_25) ;  /* 0x0000000000049947 */ /* 0x000fea0003800000 */
[----:B------:R-:W-:Y:S01]  /*1d70*/  BPT.TRAP 0x1 ;  /* 0x000000040000795c */ /* 0x000fe20000300000 */
.L_x_25:
[----:B------:R-:W0:Y:S01]  /*1d80*/  S2UR UR12, SR_CgaCtaId ;  /* 0x00000000000c79c3 */ /* 0x000e220000008800 */
[----:B------:R-:W-:Y:S01]  /*1d90*/  UMOV UR10, 0x400 ;  /* 0x00000400000a7882 */ /* 0x000fe20000000000 */
[----:B------:R-:W-:Y:S01]  /*1da0*/  SHF.L.U32 R10, R14, 0x1f, RZ ;  /* 0x0000001f0e0a7819 */ /* 0x000fe200000006ff */
[----:B0-----:R-:W-:-:S04]  /*1db0*/  ULEA UR10, UR12, UR10, 0x18 ;  /* 0x0000000a0c0a7291 */ /* 0x001fc8000f8ec03f */
[----:B------:R-:W-:-:S09]  /*1dc0*/  ULEA UR12, UR18, UR10, 0x3 ;  /* 0x0000000a120c7291 */ /* 0x000fd2000f8e183f */
[----:B------:R0:W1:Y:S01]  /*1dd0*/  SYNCS.PHASECHK.TRANS64.TRYWAIT P0, [UR12], R10 ;  /* 0x0000000aff0075a7 */ /* 0x000062000800014c */
[----:B------:R-:W-:Y:S05]  /*1de0*/  @!P1 BRA `(.L_x_26) ;  /* 0x0000000000049947 */ /* 0x000fea0003800000 */
[----:B------:R-:W-:Y:S01]  /*1df0*/  BPT.TRAP 0x1 ;  /* 0x000000040000795c */ /* 0x000fe20000300000 */
.L_x_26:
[----:B-1----:R-:W-:Y:S05]  /*1e00*/  @P0 BRA `(.L_x_27) ;  /* 0x0000000000080947 */ /* 0x002fea0003800000 */
[----:B------:R-:W1:Y:S02]  /*1e10*/  SYNCS.PHASECHK.TRANS64.TRYWAIT P0, [UR12], R10 ;  /* 0x0000000aff0075a7 */ /* 0x000e64000800014c */
[----:B-1----:R-:W-:Y:S05]  /*1e20*/  @!P0 BRA `(.L_x_28) ;  /* 0x0000005000848947 */ /* 0x002fea0003800000 */
.L_x_27:
[----:B------:R-:W-:Y:S01]  /*1e30*/  UIADD3 UR12, UR10, 0x24180, URZ ;  /* 0x000241800a0c7890 */ /* 0x000fe2000fffe03f */
[----:B------:R-:W-:Y:S01]  /*1e40*/  WARPGROUP.ARRIVE ;  /* 0x00000000000079c5 */ /* 0x000fe20000000000 */
[----:B------:R-:W-:Y:S02]  /*1e50*/  UISETP.NE.AND UP0, UPT, UR7, URZ, UPT ;  /* 0x0000003f0700728c */ /* 0x000fe4000bf05270 */
[----:B------:R-:W-:Y:S02]  /*1e60*/  USHF.R.U32.HI UR12, URZ, 0x4, UR12 ;  /* 0x000000043f0c7899 */ /* 0x000fe4000801160c */
[----:B------:R-:W-:Y:S02]  /*1e70*/  USEL UR8, UR8, URZ, !UP0 ;  /* 0x0000003f08087287 */ /* 0x000fe4000c000000 */
[----:B------:R-:W-:Y:S02]  /*1e80*/  ULOP3.LUT UR12, UR12, 0x3fff, URZ, 0xc0, !UPT ;  /* 0x00003fff0c0c7892 */ /* 0x000fe4000f8ec03f */
[----:B------:R-:W-:-:S02]  /*1e90*/  UISETP.NE.U32.AND UP0, UPT, UR8, URZ, UPT ;  /* 0x0000003f0800728c */ /* 0x000fc4000bf05070 */
[----:B------:R-:W-:Y:S02]  /*1ea0*/  ULOP3.LUT UR7, UR11, 0x10000, URZ, 0xfc, !UPT ;  /* 0x000100000b077892 */ /* 0x000fe4000f8efc3f */
[----:B------:R-:W-:Y:S02]  /*1eb0*/  ULOP3.LUT UR8, UR12, 0x10000, URZ, 0xfc, !UPT ;  /* 0x000100000c087892 */ /* 0x000fe4000f8efc3f */
[----:B------:R-:W-:Y:S02]  /*1ec0*/  ULEA UR7, UR18, UR7, 0xa ;  /* 0x0000000712077291 */ /* 0x000fe4000f8e503f */
[----:B------:R-:W-:Y:S01]  /*1ed0*/  ULEA UR8, UR18, UR8, 0x9 ;  /* 0x0000000812087291 */ /* 0x000fe2000f8e483f */
[----:B------:R-:W-:Y:S01]  /*1ee0*/  UMOV UR13, 0x40000040 ;  /* 0x40000040000d7882 */ /* 0x000fe20000000000 */
[----:B------:R-:W-:Y:S01]  /*1ef0*/  UMOV UR15, 0x40000040 ;  /* 0x40000040000f7882 */ /* 0x000fe20000000000 */
[----:B------:R-:W-:Y:S02]  /*1f00*/  UIADD3 UR6, UR6, 0x4, URZ ;  /* 0x0000000406067890 */ /* 0x000fe4000fffe03f */
[----:B------:R-:W-:-:S02]  /*1f10*/  UMOV UR12, UR7 ;  /* 0x00000007000c7c82 */ /* 0x000fc40008000000 */
[----:B------:R-:W-:Y:S02]  /*1f20*/  UMOV UR14, UR8 ;  /* 0x00000008000e7c82 */ /* 0x000fe40008000000 */
[----:B------:R-:W-:Y:S01]  /*1f30*/  QGMMA.64x64x32.F32.E4M3.E4M3 R24, gdesc[UR12], R24, UP0 ;  /* 0x00e000000c1879f3 */ /* 0x000fe2000bf00818 */
[----:B------:R-:W-:Y:S02]  /*1f40*/  UIADD3 UR12, UR7, 0x2, URZ ;  /* 0x00000002070c7890 */ /* 0x000fe4000fffe03f */
[----:B------:R-:W-:Y:S01]  /*1f50*/  UIADD3 UR14, UR8, 0x2, URZ ;  /* 0x00000002080e7890 */ /* 0x000fe2000fffe03f */
[----:B------:R-:W-:Y:S01]  /*1f60*/  UMOV UR13, 0x40000040 ;  /* 0x40000040000d7882 */ /* 0x000fe20000000000 */
[----:B------:R-:W-:Y:S01]  /*1f70*/  UMOV UR15, 0x40000040 ;  /* 0x40000040000f7882 */ /* 0x000fe20000000000 */
[----:B------:R-:W-:-:S06]  /*1f80*/  UISETP.NE.AND UP0, UPT, UR6, UR19, UPT ;  /* 0x000000130600728c */ /* 0x000fcc000bf05270 */
        /* <DEDUP_REMOVED lines=8> */
[----:B------:R-:W-:Y:S01]  /*2010*/  UMOV UR13, 0x40000040 ;  /* 0x40000040000d7882 */ /* 0x000fe20000000000 */
[----:B------:R-:W-:Y:S01]  /*2020*/  UMOV UR15, 0x40000040 ;  /* 0x40000040000f7882 */ /* 0x000fe20000000000 */
[----:B------:R-:W-:-:S06]  /*2030*/  USEL UR7, URZ, 0x1, UP0 ;  /* 0x000000013f077887 */ /* 0x000fcc0008000000 */
[----:B------:R-:W-:Y:S01]  /*2040*/  ISETP.NE.AND P0, PT, RZ, UR7, PT ;  /* 0x00000007ff007c0c */ /* 0x000fe2000bf05270 */
[----:B------:R-:W-:Y:S03]  /*2050*/  QGMMA.64x64x32.F32.E4M3.E4M3 R24, gdesc[UR12], R24, gsb0 ;  /* 0x00e000000c1879f3 */ /* 0x000fe60008000818 */
[----:B------:R-:W-:-:S09]  /*2060*/  WARPGROUP.DEPBAR.LE gsb0, 0x1 ;  /* 0x00008000000079c5 */ /* 0x000fd20000010100 */
[----:B------:R-:W-:Y:S05]  /*2070*/  @!P0 BRA `(.L_x_29) ;  /* 0x0000000000888947 */ /* 0x000fea0003800000 */
[----:B------:R-:W-:Y:S02]  /*2080*/  WARPGROUP.DEPBAR.LE gsb0, 0x0 ;  /* 0x00008000000079c5 */ /* 0x000fe40000010000 */
[----:B------:R-:W-:-:S01]  /*2090*/  FADD R79, R24, R79 ;  /* 0x0000004f184f7221 */ /* 0x000fc20000000000 */
[----:B------:R-:W-:Y:S01]  /*20a0*/  FADD R80, R25, R80 ;  /* 0x0000005019507221 */ /* 0x000fe20000000000 */
        /* <DEDUP_REMOVED lines=30> */
[----:B------:R-:W-:-:S06]  /*2290*/  UMOV UR6, URZ ;  /* 0x0000003f00067c82 */ /* 0x000fcc0008000000 */
.L_x_29:
[----:B------:R-:W-:Y:S05]  /*22a0*/  @!P1 BRA `(.L_x_30) ;  /* 0x0000000000049947 */ /* 0x000fea0003800000 */
[----:B------:R-:W-:Y:S01]  /*22b0*/  BPT.TRAP 0x1 ;  /* 0x000000040000795c */ /* 0x000fe20000300000 */
.L_x_30:
[----:B------:R-:W-:-:S13]  /*22c0*/  ISETP.NE.AND P0, PT, R6, RZ, PT ;  /* 0x000000ff0600720c */ /* 0x000fda0003f05270 */
[----:B01----:R-:W-:-:S05]  /*22d0*/  @P0 LEA R10, R9, UR10, 0x3 ;  /* 0x0000000a090a0c11 */ /* 0x003fca000f8e18ff */
[----:B------:R-:W-:-:S05]  /*22e0*/  @P0 VIADD R10, R10, 0x48 ;  /* 0x000000480a0a0836 */ /* 0x000fca0000000000 */
[----:B------:R-:W-:-:S04]  /*22f0*/  @P0 PRMT R10, R3, 0x654, R10 ;  /* 0x00000654030a0816 */ /* 0x000fc8000000000a */
[----:B------:R0:W-:Y:S01]  /*2300*/  @P0 SYNCS.ARRIVE.TRANS64.RED.A1T0 RZ, [R10+URZ], RZ ;  /* 0x000000ff0aff09a7 */ /* 0x0001e2000810043f */
[----:B------:R-:W-:-:S13]  /*2310*/  ISETP.GT.U32.AND P0, PT, R2, 0x1, PT ;  /* 0x000000010200780c */ /* 0x000fda0003f04070 */
[----:B0-----:R-:W-:Y:S05]  /*2320*/  @P0 BRA `(.L_x_31) ;  /* 0x0000000000040947 */ /* 0x001fea0003800000 */
[----:B------:R-:W-:Y:S01]  /*2330*/  BPT.TRAP 0x1 ;  /* 0x000000040000795c */ /* 0x000fe20000300000 */
.L_x_31:
[----:B------:R-:W-:Y:S01]  /*2340*/  UIADD3 UR18, UR18, 0x1, URZ ;  /* 0x0000000112127890 */ /* 0x000fe2000fffe03f */
[C---:B------:R-:W-:Y:S01]  /*2350*/  ISETP.GT.AND P1, PT, R8.reuse, 0x1, PT ;  /* 0x000000010800780c */ /* 0x040fe20003f24270 */
[----:B------:R-:W-:Y:S02]  /*2360*/  VIADD R9, R9, 0x1 ;  /* 0x0000000109097836 */ /* 0x000fe40000000000 */
[----:B------:R-:W-:Y:S01]  /*2370*/  UISETP.NE.AND UP0, UPT, UR18, 0x9, UPT ;  /* 0x000000091200788c */ /* 0x000fe2000bf05270 */
[----:B------:R-:W-:Y:S02]  /*2380*/  VIADD R8, R8, 0xffffffff ;  /* 0xffffffff08087836 */ /* 0x000fe40000000000 */
[C---:B------:R-:W-:Y:S01]  /*2390*/  ISETP.NE.AND P0, PT, R9.reuse, 0x9, PT ;  /* 0x000000090900780c */ /* 0x040fe20003f05270 */
[----:B------:R-:W-:Y:S02]  /*23a0*/  USEL UR8, URZ, 0x1, UP0 ;  /* 0x000000013f087887 */ /* 0x000fe40008000000 */
[----:B------:R-:W-:Y:S01]  /*23b0*/  USEL UR18, UR18, URZ, UP0 ;  /* 0x0000003f12127287 */ /* 0x000fe20008000000 */
[----:B------:R-:W-:-:S03]  /*23c0*/  SEL R9, R9, RZ, P0 ;  /* 0x000000ff09097207 */ /* 0x000fc60000000000 */
[----:B------:R-:W-:Y:S01]  /*23d0*/  LOP3.LUT R14, R14, UR8, RZ, 0x3c, !PT ;  /* 0x000000080e0e7c12 */ /* 0x000fe2000f8e3cff */
[----:B------:R-:W-:Y:S01]  /*23e0*/  UMOV UR8, 0x1 ;  /* 0x0000000100087882 */ /* 0x000fe20000000000 */
[----:B------:R-:W-:Y:S06]  /*23f0*/  @P1 BRA `(.L_x_32) ;  /* 0xfffffff800541947 */ /* 0x000fec000383ffff */
.L_x_24:
[----:B------:R-:W-:Y:S01]  /*2400*/  UISETP.NE.AND UP0, UPT, UR6, URZ, UPT ;  /* 0x0000003f0600728c */ /* 0x000fe2000bf05270 */
[----:B01----:R-:W0:Y:S03]  /*2410*/  LDC R8, c[0x0][0x28c] ;  /* 0x0000a300ff087b82 */ /* 0x003e260000000800 */
[----:B------:R-:W-:-:S06]  /*2420*/  USEL UR6, URZ, 0x1, !UP0 ;  /* 0x000000013f067887 */ /* 0x000fcc000c000000 */
[----:B------:R-:W-:Y:S02]  /*2430*/  ISETP.NE.AND P0, PT, RZ, UR6, PT ;  /* 0x00000006ff007c0c */ /* 0x000fe4000bf05270 */
[----:B0-----:R-:W-:-:S11]  /*2440*/  ISETP.GE.AND P1, PT, R8, 0x1, PT ;  /* 0x000000010800780c */ /* 0x001fd60003f26270 */
[----:B------:R-:W-:Y:S05]  /*2450*/  @!P0 BRA `(.L_x_33) ;  /* 0x0000000000848947 */ /* 0x000fea0003800000 */
[----:B------:R-:W-:Y:S02]  /*2460*/  WARPGROUP.DEPBAR.LE gsb0, 0x0 ;  /* 0x00008000000079c5 */ /* 0x000fe40000010000 */
[----:B------:R-:W-:Y:S01]  /*2470*/  FADD R79, R24, R79 ;  /* 0x0000004f184f7221 */ /* 0x000fe20000000000 */
        /* <DEDUP_REMOVED lines=30> */
[----:B------:R-:W-:-:S07]  /*2660*/  FADD R16, R16, R55 ;  /* 0x0000003710107221 */ /* 0x000fce0000000000 */
.L_x_33:
[----:B------:R-:W-:Y:S02]  /*2670*/  WARPGROUP.DEPBAR.LE gsb0, 0x0 ;  /* 0x00008000000079c5 */ /* 0x000fe40000010000 */
[----:B------:R-:W-:Y:S05]  /*2680*/  @!P1 BRA `(.L_x_34) ;  /* 0x0000000000549947 */ /* 0x000fea0003800000 */
[----:B------:R-:W-:-:S13]  /*2690*/  ISETP.NE.AND P0, PT, R81, 0x3, PT ;  /* 0x000000035100780c */ /* 0x000fda0003f05270 */
[----:B------:R-:W-:Y:S05]  /*26a0*/  @!P0 BRA `(.L_x_35) ;  /* 0x0000000000048947 */ /* 0x000fea0003800000 */
[----:B------:R-:W-:Y:S01]  /*26b0*/  BPT.TRAP 0x1 ;  /* 0x000000040000795c */ /* 0x000fe20000300000 */
.L_x_35:
[----:B------:R-:W-:Y:S01]  /*26c0*/  ISETP.NE.AND P0, PT, R6, RZ, PT ;  /* 0x000000ff0600720c */ /* 0x000fe20003f05270 */
[----:B------:R-:W-:Y:S01]  /*26d0*/  BSSY B0, `(.L_x_36) ;  /* 0x000000e000007945 */ /* 0x000fe20003800000 */
[----:B------:R-:W-:-:S11]  /*26e0*/  ISETP.GT.U32.AND P1, PT, R2, 0x1, PT ;  /* 0x000000010200780c */ /* 0x000fd60003f24070 */
[----:B------:R-:W-:Y:S05]  /*26f0*/  @!P0 BRA `(.L_x_37) ;  /* 0x00000000002c8947 */ /* 0x000fea0003800000 */
[----:B------:R-:W-:-:S04]  /*2700*/  UISETP.LT.AND UP0, UPT, UR9, 0x1, UPT ;  /* 0x000000010900788c */ /* 0x000fc8000bf01270 */
[----:B------:R-:W-:-:S04]  /*2710*/  USEL UR8, UR9, 0x1, UP0 ;  /* 0x0000000109087887 */ /* 0x000fc80008000000 */
[----:B------:R-:W-:-:S04]  /*2720*/  UIADD3 UR8, UR5, UR9, -UR8 ;  /* 0x0000000905087290 */ /* 0x000fc8000fffe808 */
[----:B------:R-:W-:-:S04]  /*2730*/  UIMAD.WIDE.U32 UR6, UR8, 0x38e38e39, URZ ;  /* 0x38e38e39080678a5 */ /* 0x000fc8000f8e003f */
[----:B------:R-:W-:-:S04]  /*2740*/  USHF.R.U32.HI UR6, URZ, 0x1, UR7 ;  /* 0x000000013f067899 */ /* 0x000fc80008011607 */
[----:B------:R-:W-:-:S04]  /*2750*/  UIMAD UR8, UR6, -0x9, UR8 ;  /* 0xfffffff7060878a4 */ /* 0x000fc8000f8e0208 */
[----:B------:R-:W-:-:S04]  /*2760*/  ULEA UR8, UR8, UR10, 0x3 ;  /* 0x0000000a08087291 */ /* 0x000fc8000f8e183f */
[----:B------:R-:W-:-:S06]  /*2770*/  UIADD3 UR8, UR8, 0x48, URZ ;  /* 0x0000004808087890 */ /* 0x000fcc000fffe03f */
[----:B------:R-:W-:-:S05]  /*2780*/  IMAD.U32 R8, RZ, RZ, UR8 ;  /* 0x00000008ff087e24 */ /* 0x000fca000f8e00ff */
[----:B------:R-:W-:-:S04]  /*2790*/  PRMT R8, R3, 0x654, R8 ;  /* 0x0000065403087816 */ /* 0x000fc80000000008 */
[----:B------:R0:W-:Y:S03]  /*27a0*/  SYNCS.ARRIVE.TRANS64.RED.A1T0 RZ, [R8+URZ], RZ ;  /* 0x000000ff08ff79a7 */ /* 0x0001e6000810043f */
.L_x_37:
[----:B------:R-:W-:Y:S05]  /*27b0*/  BSYNC B0 ;  /* 0x0000000000007941 */ /* 0x000fea0003800000 */
.L_x_36:
[----:B------:R-:W-:Y:S05]  /*27c0*/  @P1 BRA `(.L_x_34) ;  /* 0x0000000000041947 */ /* 0x000fea0003800000 */
[----:B------:R-:W-:Y:S01]  /*27d0*/  BPT.TRAP 0x1 ;  /* 0x000000040000795c */ /* 0x000fe20000300000 */
.L_x_34:
[----:B------:R-:W1:Y:S01]  /*27e0*/  LDC R24, c[0x0][0x288] ;  /* 0x0000a200ff187b82 */ /* 0x000e620000000800 */
[C---:B------:R-:W-:Y:S01]  /*27f0*/  LOP3.LUT R14, R0.reuse, 0x3, RZ, 0xc0, !PT ;  /* 0x00000003000e7812 */ /* 0x040fe200078ec0ff */
[----:B------:R-:W-:Y:S01]  /*2800*/  IMAD.SHL.U32 R25, R15, 0x40, RZ ;  /* 0x000000400f197824 */ /* 0x000fe200078e00ff */
[--C-:B0-----:R-:W-:Y:S01]  /*2810*/  SHF.R.U32.HI R8, RZ, 0x2, R0.reuse ;  /* 0x00000002ff087819 */ /* 0x101fe20000011600 */
[----:B------:R-:W-:Y:S01]  /*2820*/  UIADD3 UR5, UR9, UR5, URZ ;  /* 0x0000000509057290 */ /* 0x000fe2000fffe03f */
[----:B------:R-:W-:Y:S01]  /*2830*/  LOP3.LUT R10, R0, 0x60, RZ, 0xc0, !PT ;  /* 0x00000060000a7812 */ /* 0x000fe200078ec0ff */
[----:B------:R-:W-:Y:S01]  /*2840*/  ULDC UR12, c[0x0][0x284] ;  /* 0x0000a100000c7ab9 */ /* 0x000fe20000000800 */
[----:B------:R-:W-:Y:S01]  /*2850*/  SHF.R.U32.HI R11, RZ, 0x7, R0 ;  /* 0x00000007ff0b7819 */ /* 0x000fe20000011600 */
[----:B------:R-:W-:Y:S01]  /*2860*/  UISETP.GT.U32.AND UP0, UPT, UR5, 0x8, UPT ;  /* 0x000000080500788c */ /* 0x000fe2000bf04070 */
[----:B------:R-:W-:Y:S01]  /*2870*/  LOP3.LUT R9, R8, 0x7, RZ, 0xc0, !PT ;  /* 0x0000000708097812 */ /* 0x000fe200078ec0ff */
[----:B------:R-:W-:Y:S01]  /*2880*/  UISETP.GE.U32.AND UP1, UPT, UR9, 0x9, UPT ;  /* 0x000000090900788c */ /* 0x000fe2000bf26070 */
[----:B------:R-:W-:Y:S01]  /*2890*/  SHF.R.U32.HI R10, RZ, 0x1, R10 ;  /* 0x00000001ff0a7819 */ /* 0x000fe2000001160a */
[----:B------:R-:W-:Y:S01]  /*28a0*/  UISETP.LT.U32.AND UP0, UPT, UR9, 0x9, UP0 ;  /* 0x000000090900788c */ /* 0x000fe20008701070 */
[----:B------:R-:W-:Y:S01]  /*28b0*/  LOP3.LUT R8, R11, 0x1, RZ, 0xc0, !PT ;  /* 0x000000010b087812 */ /* 0x000fe200078ec0ff */
[----:B------:R-:W-:Y:S01]  /*28c0*/  ULDC.64 UR10, c[0x0][0x5d0] ;  /* 0x00017400000a7ab9 */ /* 0x000fe20000000a00 */
[----:B------:R-:W-:Y:S01]  /*28d0*/  IADD3 R27, RZ, -R10, -R9 ;  /* 0x8000000aff1b7210 */ /* 0x000fe20007ffe809 */
[----:B------:R-:W-:Y:S01]  /*28e0*/  UIMAD.WIDE.U32 UR6, UR5, 0x38e38e39, URZ ;  /* 0x38e38e39050678a5 */ /* 0x000fe2000f8e003f */
[----:B------:R-:W-:Y:S01]  /*28f0*/  SHF.R.S32.HI R32, RZ, 0x1f, R73 ;  /* 0x0000001fff207819 */ /* 0x000fe20000011449 */
[----:B------:R-:W-:Y:S01]  /*2900*/  USEL UR8, URZ, 0x1, !UP0 ;  /* 0x000000013f087887 */ /* 0x000fe2000c000000 */
[C---:B------:R-:W-:Y:S01]  /*2910*/  IMAD.SHL.U32 R26, R8.reuse, 0x40, RZ ;  /* 0x00000040081a7824 */ /* 0x040fe200078e00ff */
[----:B------:R-:W-:Y:S01]  /*2920*/  USHF.R.U32.HI UR6, URZ, 0x1, UR7 ;  /* 0x000000013f067899 */ /* 0x000fe20008011607 */
[----:B------:R-:W-:Y:S01]  /*2930*/  IMAD R27, R8, -0x40, R27 ;  /* 0xffffffc0081b7824 */ /* 0x000fe200078e021b */
[----:B------:R-:W-:Y:S01]  /*2940*/  ULOP3.LUT UR4, UR4, UR8, URZ, 0x3c, !UPT ;  /* 0x0000000804047292 */ /* 0x000fe2000f8e3c3f */
[----:B------:R-:W-:Y:S01]  /*2950*/  IMAD R8, R32, UR10, RZ ;  /* 0x0000000a20087c24 */ /* 0x000fe2000f8e02ff */
[----:B-1----:R-:W-:Y:S01]  /*2960*/  ISETP.GE.AND P0, PT, R25, R24, PT ;  /* 0x000000181900720c */ /* 0x002fe20003f06270 */
[----:B------:R-:W-:Y:S01]  /*2970*/  IMAD R28, R14, -0x2, R24 ;  /* 0xfffffffe0e1c7824 */ /* 0x000fe200078e0218 */
[----:B------:R-:W-:Y:S01]  /*2980*/  LOP3.LUT R11, R26, 0x40, R9, 0xe2, !PT ;  /* 0x000000401a0b7812 */ /* 0x000fe200078ee209 */
[C---:B------:R-:W-:Y:S01]  /*2990*/  IMAD.SHL.U32 R24, R71.reuse, 0x80, RZ ;  /* 0x0000008047187824 */ /* 0x040fe200078e00ff */
[----:B------:R-:W-:Y:S01]  /*29a0*/  UIMAD UR5, UR6, -0x9, UR5 ;  /* 0xfffffff7060578a4 */ /* 0x000fe2000f8e0205 */
[----:B------:R-:W-:Y:S01]  /*29b0*/  IMAD.SHL.U32 R14, R0, 0x2, RZ ;  /* 0x00000002000e7824 */ /* 0x000fe200078e00ff */
[----:B------:R-:W-:Y:S01]  /*29c0*/  @UP1 ULOP3.LUT UR4, UR4, 0x1, UR6, 0x78, !UPT ;  /* 0x0000000104041892 */ /* 0x000fe2000f8e7806 */
[----:B------:R-:W-:Y:S01]  /*29d0*/  IMAD.WIDE R30, R71, 0x80, RZ ;  /* 0x00000080471e7825 */ /* 0x000fe200078e02ff */
[----:B------:R-:W-:-:S02]  /*29e0*/  ISETP.GE.OR P0, PT, R24, UR12, P0 ;  /* 0x0000000c18007c0c */ /* 0x000fc40008706670 */
[----:B------:R-:W-:Y:S01]  /*29f0*/  LOP3.LUT R14, R25, 0x6, R14, 0xf8, !PT ;  /* 0x00000006190e7812 */ /* 0x000fe200078ef80e */
[C---:B------:R-:W-:Y:S01]  /*2a00*/  IMAD R29, R73.reuse, UR11, R8 ;  /* 0x0000000b491d7c24 */ /* 0x040fe2000f8e0208 */
[----:B------:R-:W-:Y:S01]  /*2a10*/  IADD3 R27, -R24, UR12, R27 ;  /* 0x0000000c181b7c10 */ /* 0x000fe2000fffe11b */
[----:B------:R-:W-:Y:S01]  /*2a20*/  IMAD.IADD R28, R28, 0x1, -R25 ;  /* 0x000000011c1c7824 */ /* 0x000fe200078e0a19 */
[----:B------:R-:W-:Y:S01]  /*2a30*/  SHF.R.S32.HI R15, RZ, 0x1f, R14 ;  /* 0x0000001fff0f7819 */ /* 0x000fe2000001140e */
[----:B------:R-:W-:Y:S01]  /*2a40*/  IMAD.MOV.U32 R26, RZ, RZ, -0x1 ;  /* 0xffffffffff1a7424 */ /* 0x000fe200078e00ff */
[----:B------:R-:W-:Y:S01]  /*2a50*/  LOP3.LUT R33, R30, R11, R10, 0xfe, !PT ;  /* 0x0000000b1e217212 */ /* 0x000fe200078efe0a */
[----:B------:R-:W-:-:S04]  /*2a60*/  IMAD.WIDE.U32 R8, R73, UR10, R14 ;  /* 0x0000000a49087c25 */ /* 0x000fc8000f8e000e */
[----:B------:R-:W-:Y:S01]  /*2a70*/  IMAD.IADD R9, R9, 0x1, R29 ;  /* 0x0000000109097824 */ /* 0x000fe200078e021d */
[----:B------:R-:W-:Y:S06]  /*2a80*/  @P0 BRA `(.L_x_38) ;  /* 0x0000002400940947 */ /* 0x000fec0003800000 */
[----:B------:R-:W0:Y:S01]  /*2a90*/  LDC.64 R24, c[0x0][0x5c8] ;  /* 0x00017200ff187b82 */ /* 0x000e220000000a00 */
[----:B------:R-:W-:Y:S01]  /*2aa0*/  ULDC.64 UR6, c[0x0][0x5c0] ;  /* 0x0001700000067ab9 */ /* 0x000fe20000000a00 */
[----:B------:R-:W-:Y:S01]  /*2ab0*/  BSSY B0, `(.L_x_38) ;  /* 0x0000262000007945 */ /* 0x000fe20003800000 */
[-C--:B0-----:R-:W-:Y:S02]  /*2ac0*/  IMAD R10, R31, R24.reuse, RZ ;  /* 0x000000181f0a7224 */ /* 0x081fe400078e02ff */
[----:B------:R-:W-:-:S04]  /*2ad0*/  IMAD.WIDE.U32 R8, R33, R24, R8 ;  /* 0x0000001821087225 */ /* 0x000fc800078e0008 */
[----:B------:R-:W-:Y:S01]  /*2ae0*/  IMAD R11, R33, R25, R10 ;  /* 0x00000019210b7224 */ /* 0x000fe200078e020a */
[----:B------:R-:W-:Y:S02]  /*2af0*/  LEA R10, P0, R24, R8, 0x3 ;  /* 0x00000008180a7211 */ /* 0x000fe400078018ff */
[----:B------:R-:W-:Y:S01]  /*2b00*/  IADD3 R8, P1, R8, UR6, RZ ;  /* 0x0000000608087c10 */ /* 0x000fe2000ff3e0ff */
[----:B------:R-:W-:Y:S01]  /*2b10*/  IMAD.IADD R9, R9, 0x1, R11 ;  /* 0x0000000109097824 */ /* 0x000fe200078e020b */
[----:B------:R-:W-:-:S04]  /*2b20*/  IADD3 R10, P2, R10, UR6, RZ ;  /* 0x000000060a0a7c10 */ /* 0x000fc8000ff5e0ff */
[----:B------:R-:W-:Y:S02]  /*2b30*/  LEA.HI.X R11, R24, R9, R25, 0x3, P0 ;  /* 0x00000009180b7211 */ /* 0x000fe400000f1c19 */
[----:B----45:R-:W-:Y:S02]  /*2b40*/  FSETP.NEU.AND P0, PT, R12, RZ, PT ;  /* 0x000000ff0c00720b */ /* 0x030fe40003f0d000 */
[----:B------:R-:W-:Y:S02]  /*2b50*/  IADD3.X R9, R9, UR7, RZ, P1, !PT ;  /* 0x0000000709097c10 */ /* 0x000fe40008ffe4ff */
[----:B------:R-:W-:-:S09]  /*2b60*/  IADD3.X R11, R11, UR7, RZ, P2, !PT ;  /* 0x000000070b0b7c10 */ /* 0x000fd200097fe4ff */
[----:B------:R-:W-:Y:S05]  /*2b70*/  @!P0 BRA `(.L_x_39) ;  /* 0x0000001c00148947 */ /* 0x000fea0003800000 */
[----:B------:R-:W-:Y:S01]  /*2b80*/  ULDC.64 UR6, c[0x0][0x5b8] ;  /* 0x00016e0000067ab9 */ /* 0x000fe20000000a00 */
[----:B------:R-:W-:Y:S01]  /*2b90*/  ISETP.GE.AND P0, PT, R28, 0x1, PT ;  /* 0x000000011c00780c */ /* 0x000fe20003f06270 */
[----:B------:R-:W-:Y:S01]  /*2ba0*/  IMAD R32, R32, UR6, RZ ;  /* 0x0000000620207c24 */ /* 0x000fe2000f8e02ff */
[----:B------:R-:W-:Y:S01]  /*2bb0*/  ULDC.64 UR10, c[0x0][0x5a8] ;  /* 0x00016a00000a7ab9 */ /* 0x000fe20000000a00 */
[----:B------:R-:W-:Y:S01]  /*2bc0*/  IMAD.WIDE.U32 R24, R73, UR6, R14 ;  /* 0x0000000649187c25 */ /* 0x000fe2000f8e000e */
[----:B------:R-:W-:Y:S01]  /*2bd0*/  ISETP.LT.OR P3, PT, R27, 0x1, !P0 ;  /* 0x000000011b00780c */ /* 0x000fe20004761670 */
[----:B------:R-:W-:Y:S02]  /*2be0*/  BSSY B1, `(.L_x_40) ;  /* 0x000000c000017945 */ /* 0x000fe40003800000 */
[----:B------:R-:W-:Y:S01]  /*2bf0*/  IMAD R73, R73, UR7, R32 ;  /* 0x0000000749497c24 */ /* 0x000fe2000f8e0220 */
[----:B------:R-:W-:Y:S02]  /*2c00*/  ULDC.64 UR6, c[0x0][0x5b0] ;  /* 0x00016c0000067ab9 */ /* 0x000fe40000000a00 */
[----:B------:R-:W-:-:S02]  /*2c10*/  IMAD R29, R31, UR6, RZ ;  /* 0x000000061f1d7c24 */ /* 0x000fc4000f8e02ff */
[----:B------:R-:W-:Y:S02]  /*2c20*/  IMAD.IADD R25, R25, 0x1, R73 ;  /* 0x0000000119197824 */ /* 0x000fe400078e0249 */
[C---:B------:R-:W-:Y:S02]  /*2c30*/  IMAD R29, R33.reuse, UR7, R29 ;  /* 0x00000007211d7c24 */ /* 0x040fe4000f8e021d */
[----:B------:R-:W-:-:S03]  /*2c40*/  IMAD.WIDE.U32 R14, R33, UR6, R24 ;  /* 0x00000006210e7c25 */ /* 0x000fc6000f8e0018 */
[----:B------:R-:W-:-:S04]  /*2c50*/  IADD3 R14, P1, R14, UR10, RZ ;  /* 0x0000000a0e0e7c10 */ /* 0x000fc8000ff3e0ff */
[--C-:B------:R-:W-:Y:S02]  /*2c60*/  IADD3.X R15, R15, UR11, R29.reuse, P1, !PT ;  /* 0x0000000b0f0f7c10 */ /* 0x100fe40008ffe41d */
[----:B------:R-:W-:Y:S01]  /*2c70*/  PRMT R29, RZ, 0x7610, R29 ;  /* 0x00007610ff1d7816 */ /* 0x000fe2000000001d */
[----:B------:R-:W-:Y:S06]  /*2c80*/  @P3 BRA `(.L_x_41) ;  /* 0x0000000000043947 */ /* 0x000fec0003800000 */
[----:B------:R0:W5:Y:S02]  /*2c90*/  LDG.E.U8 R29, desc[UR16][R14.64] ;  /* 0x000000100e1d7981 */ /* 0x000164000c1e1100 */
.L_x_41:
[----:B------:R-:W-:Y:S05]  /*2ca0*/  BSYNC B1 ;  /* 0x0000000000017941 */ /* 0x000fea0003800000 */
.L_x_40:
[----:B-----5:R-:W-:Y:S01]  /*2cb0*/  LOP3.LUT R29, R29, 0xff, RZ, 0xc0, !PT ;  /* 0x000000ff1d1d7812 */ /* 0x020fe200078ec0ff */
[----:B------:R-:W-:Y:S01]  /*2cc0*/  BSSY B1, `(.L_x_42) ;  /* 0x000000c000017945 */ /* 0x000fe20003800000 */
[----:B------:R-:W-:Y:S02]  /*2cd0*/  ISETP.GE.AND P1, PT, R28, 0x2, PT ;  /* 0x000000021c00780c */ /* 0x000fe40003f26270 */
[----:B------:R-:W-:Y:S02]  /*2ce0*/  F2FP.F16.E4M3.UNPACK_B R29, R29 ;  /* 0x0000001dff1d723e */ /* 0x000fe400020006ff */
[----:B------:R-:W-:-:S03]  /*2cf0*/  ISETP.LT.OR P2, PT, R27, 0x1, !P1 ;  /* 0x000000011b00780c */ /* 0x000fc60004f41670 */
[----:B------:R-:W-:-:S05]  /*2d00*/  HADD2.F32 R29, -RZ, R29.H0_H0 ;  /* 0x2000001dff1d7230 */ /* 0x000fca0000004100 */
[----:B------:R-:W-:Y:S01]  /*2d10*/  FMUL R32, R29, R12 ;  /* 0x0000000c1d207220 */ /* 0x000fe20000400000 */
[----:B------:R-:W-:-:S03]  /*2d20*/  PRMT R29, RZ, 0x7610, R29 ;  /* 0x00007610ff1d7816 */ /* 0x000fc6000000001d */
[----:B--2---:R-:W-:-:S05]  /*2d30*/  FFMA R32, R79, R7, R32 ;  /* 0x000000074f207223 */ /* 0x004fca0000000020 */
[----:B------:R-:W-:-:S05]  /*2d40*/  F2FP.SATFINITE.E4M3.F32.PACK_AB_MERGE_C R35, RZ, R32, RZ ;  /* 0x00000020ff23723e */ /* 0x000fca00048070ff */
[----:B------:R1:W-:Y:S01]  /*2d50*/  @!P3 STG.E.U8 desc[UR16][R8.64], R35 ;  /* 0x000000230800b986 */ /* 0x0003e2000c101110 */
[----:B------:R-:W-:Y:S05]  /*2d60*/  @P2 BRA `(.L_x_43) ;  /* 0x0000000000042947 */ /* 0x000fea0003800000 */
[----:B------:R2:W5:Y:S02]  /*2d70*/  LDG.E.U8 R29, desc[UR16][R14.64+0x1] ;  /* 0x000001100e1d7981 */ /* 0x000564000c1e1100 */
.L_x_43:
[----:B------:R-:W-:Y:S05]  /*2d80*/  BSYNC B1 ;  /* 0x0000000000017941 */ /* 0x000fea0003800000 */
.L_x_42:
[----:B-----5:R-:W-:Y:S01]  /*2d90*/  LOP3.LUT R29, R29, 0xff, RZ, 0xc0, !PT ;  /* 0x000000ff1d1d7812 */ /* 0x020fe200078ec0ff */
[----:B------:R-:W-:Y:S01]  /*2da0*/  BSSY B1, `(.L_x_44) ;  /* 0x0000012000017945 */ /* 0x000fe20003800000 */
[----:B------:R-:W-:Y:S02]  /*2db0*/  IADD3 R33, P3, R33, 0x8, RZ ;  /* 0x0000000821217810 */ /* 0x000fe40007f7e0ff */
[----:B------:R-:W-:Y:S02]  /*2dc0*/  F2FP.F16.E4M3.UNPACK_B R29, R29 ;  /* 0x0000001dff1d723e */ /* 0x000fe400020006ff */
[----:B------:R-:W-:Y:S01]  /*2dd0*/  ISETP.LT.OR P0, PT, R27, 0x9, !P0 ;  /* 0x000000091b00780c */ /* 0x000fe20004701670 */
[----:B------:R-:W-:Y:S02]  /*2de0*/  IMAD.X R30, RZ, RZ, R31, P3 ;  /* 0x000000ffff1e7224 */ /* 0x000fe400018e061f */
[----:B------:R-:W-:Y:S02]  /*2df0*/  HADD2.F32 R29, -RZ, R29.H0_H0 ;  /* 0x2000001dff1d7230 */ /* 0x000fe40000004100 */
[----:B------:R-:W-:-:S02]  /*2e00*/  IMAD R30, R30, UR6, RZ ;  /* 0x000000061e1e7c24 */ /* 0x000fc4000f8e02ff */
[----:B------:R-:W-:-:S04]  /*2e10*/  IMAD.WIDE.U32 R24, R33, UR6, R24 ;  /* 0x0000000621187c25 */ /* 0x000fc8000f8e0018 */
[----:B------:R-:W-:Y:S01]  /*2e20*/  FMUL R29, R29, R12 ;  /* 0x0000000c1d1d7220 */ /* 0x000fe20000400000 */
[----:B------:R-:W-:-:S03]  /*2e30*/  IMAD R33, R33, UR7, R30 ;  /* 0x0000000721217c24 */ /* 0x000fc6000f8e021e */
[----:B------:R-:W-:Y:S01]  /*2e40*/  FFMA R29, R80, R7, R29 ;  /* 0x00000007501d7223 */ /* 0x000fe2000000001d */
[----:B------:R-:W-:-:S04]  /*2e50*/  IADD3 R24, P3, R24, UR10, RZ ;  /* 0x0000000a18187c10 */ /* 0x000fc8000ff7e0ff */
[----:B------:R-:W-:Y:S02]  /*2e60*/  F2FP.SATFINITE.E4M3.F32.PACK_AB_MERGE_C R31, RZ, R29, RZ ;  /* 0x0000001dff1f723e */ /* 0x000fe400048070ff */
[----:B------:R-:W-:Y:S02]  /*2e70*/  IADD3.X R25, R25, UR11, R33, P3, !PT ;  /* 0x0000000b19197c10 */ /* 0x000fe40009ffe421 */
[----:B------:R-:W-:Y:S01]  /*2e80*/  PRMT R29, RZ, 0x7610, R29 ;  /* 0x00007610ff1d7816 */ /* 0x000fe2000000001d */
[----:B------:R3:W-:Y:S01]  /*2e90*/  @!P2 STG.E.U8 desc[UR16][R8.64+0x1], R31 ;  /* 0x0000011f0800a986 */ /* 0x0007e2000c101110 */
[----:B------:R-:W-:Y:S05]  /*2ea0*/  @P0 BRA `(.L_x_45) ;  /* 0x0000000000040947 */ /* 0x000fea0003800000 */
[----:B------:R4:W5:Y:S02]  /*2eb0*/  LDG.E.U8 R29, desc[UR16][R24.64] ;  /* 0x00000010181d7981 */ /* 0x000964000c1e1100 */
.L_x_45:
[----:B------:R-:W-:Y:S05]  /*2ec0*/  BSYNC B1 ;  /* 0x0000000000017941 */ /* 0x000fea0003800000 */
.L_x_44:
[----:B-----5:R-:W-:Y:S01]  /*2ed0*/  LOP3.LUT R29, R29, 0xff, RZ, 0xc0, !PT ;  /* 0x000000ff1d1d7812 */ /* 0x020fe200078ec0ff */
[----:B------:R-:W-:Y:S01]  /*2ee0*/  BSSY B1, `(.L_x_46) ;  /* 0x000000b000017945 */ /* 0x000fe20003800000 */
[----:B------:R-:W-:Y:S02]  /*2ef0*/  ISETP.LT.OR P1, PT, R27, 0x9, !P1 ;  /* 0x000000091b00780c */ /* 0x000fe40004f21670 */
[----:B------:R-:W-:-:S05]  /*2f00*/  F2FP.F16.E4M3.UNPACK_B R29, R29 ;  /* 0x0000001dff1d723e */ /* 0x000fca00020006ff */
[----:B------:R-:W-:-:S05]  /*2f10*/  HADD2.F32 R29, -RZ, R29.H0_H0 ;  /* 0x2000001dff1d7230 */ /* 0x000fca0000004100 */
[----:B------:R-:W-:Y:S01]  /*2f20*/  FMUL R30, R29, R12 ;  /* 0x0000000c1d1e7220 */ /* 0x000fe20000400000 */
[----:B------:R-:W-:-:S03]  /*2f30*/  PRMT R29, RZ, 0x7610, R29 ;  /* 0x00007610ff1d7816 */ /* 0x000fc6000000001d */
[----:B------:R-:W-:-:S05]  /*2f40*/  FFMA R30, R77, R7, R30 ;  /* 0x000000074d1e7223 */ /* 0x000fca000000001e */
[----:B---3--:R-:W-:-:S05]  /*2f50*/  F2FP.SATFINITE.E4M3.F32.PACK_AB_MERGE_C R31, RZ, R30, RZ ;  /* 0x0000001eff1f723e */ /* 0x008fca00048070ff */
[----:B------:R3:W-:Y:S01]  /*2f60*/  @!P0 STG.E.U8 desc[UR16][R10.64], R31 ;  /* 0x0000001f0a008986 */ /* 0x0007e2000c101110 */
[----:B------:R-:W-:Y:S05]  /*2f70*/  @P1 BRA `(.L_x_47) ;  /* 0x0000000000041947 */ /* 0x000fea0003800000 */
[----:B------:R0:W5:Y:S02]  /*2f80*/  LDG.E.U8 R29, desc[UR16][R24.64+0x1] ;  /* 0x00000110181d7981 */ /* 0x000164000c1e1100 */
.L_x_47:
[----:B------:R-:W-:Y:S05]  /*2f90*/  BSYNC B1 ;  /* 0x0000000000017941 */ /* 0x000fea0003800000 */
.L_x_46:
[----:B-----5:R-:W-:Y:S01]  /*2fa0*/  LOP3.LUT R29, R29, 0xff, RZ, 0xc0, !PT ;  /* 0x000000ff1d1d7812 */ /* 0x020fe200078ec0ff */
[----:B------:R-:W-:Y:S01]  /*2fb0*/  BSSY B1, `(.L_x_48) ;  /* 0x000000c000017945 */ /* 0x000fe20003800000 */
[----:B------:R-:W-:Y:S02]  /*2fc0*/  ISETP.GE.AND P0, PT, R28, 0x9, PT ;  /* 0x000000091c00780c */ /* 0x000fe40003f06270 */
[----:B------:R-:W-:Y:S02]  /*2fd0*/  F2FP.F16.E4M3.UNPACK_B R29, R29 ;  /* 0x0000001dff1d723e */ /* 0x000fe400020006ff */
[----:B------:R-:W-:-:S03]  /*2fe0*/  ISETP.LT.OR P2, PT, R27, 0x1, !P0 ;  /* 0x000000011b00780c */ /* 0x000fc60004741670 */
[----:B------:R-:W-:-:S05]  /*2ff0*/  HADD2.F32 R29, -RZ, R29.H0_H0 ;  /* 0x2000001dff1d7230 */ /* 0x000fca0000004100 */
[----:B------:R-:W-:-:S04]  /*3000*/  FMUL R29, R29, R12 ;  /* 0x0000000c1d1d7220 */ /* 0x000fc80000400000 */
[----:B------:R-:W-:-:S05]  /*3010*/  FFMA R29, R78, R7, R29 ;  /* 0x000000074e1d7223 */ /* 0x000fca000000001d */
[----:B---3--:R-:W-:Y:S02]  /*3020*/  F2FP.SATFINITE.E4M3.F32.PACK_AB_MERGE_C R31, RZ, R29, RZ ;  /* 0x0000001dff1f723e */ /* 0x008fe400048070ff */
[----:B------:R-:W-:-:S03]  /*3030*/  PRMT R29, RZ, 0x7610, R29 ;  /* 0x00007610ff1d7816 */ /* 0x000fc6000000001d */
[----:B------:R3:W-:Y:S01]  /*3040*/  @!P1 STG.E.U8 desc[UR16][R10.64+0x1], R31 ;  /* 0x0000011f0a009986 */ /* 0x0007e2000c101110 */
[----:B------:R-:W-:Y:S05]  /*3050*/  @P2 BRA `(.L_x_49) ;  /* 0x0000000000042947 */ /* 0x000fea0003800000 */
[----:B------:R0:W5:Y:S02]  /*3060*/  LDG.E.U8 R29, desc[UR16][R14.64+0x8] ;  /* 0x000008100e1d7981 */ /* 0x000164000c1e1100 */
.L_x_49:
[----:B------:R-:W-:Y:S05]  /*3070*/  BSYNC B1 ;  /* 0x0000000000017941 */ /* 0x000fea0003800000 */
.L_x_48:
        /* <DEDUP_REMOVED lines=13> */
.L_x_51:
[----:B------:R-:W-:Y:S05]  /*3150*/  BSYNC B1 ;  /* 0x0000000000017941 */ /* 0x000fea0003800000 */
.L_x_50:
[----:B-----5:R-:W-:Y:S01]  /*3160*/  LOP3.LUT R29, R29, 0xff, RZ, 0xc0, !PT ;  /* 0x000000ff1d1d7812 */ /* 0x020fe200078ec0ff */
[----:B------:R-:W-:Y:S01]  /*3170*/  BSSY B1, `(.L_x_52) ;  /* 0x000000b000017945 */ /* 0x000fe20003800000 */
[----:B------:R-:W-:Y:S02]  /*3180*/  ISETP.LT.OR P0, PT, R27, 0x9, !P0 ;  /* 0x000000091b00780c */ /* 0x000fe40004701670 */
[----:B------:R-:W-:-:S05]  /*3190*/  F2FP.F16.E4M3.UNPACK_B R29, R29 ;  /* 0x0000001dff1d723e */ /* 0x000fca00020006ff */
        /* <DEDUP_REMOVED lines=8> */
.L_x_53:
[----:B------:R-:W-:Y:S05]  /*3220*/  BSYNC B1 ;  /* 0x0000000000017941 */ /* 0x000fea0003800000 */
.L_x_52:
        /* <DEDUP_REMOVED lines=12> */
.L_x_55:
[----:B------:R-:W-:Y:S05]  /*32f0*/  BSYNC B1 ;  /* 0x0000000000017941 */ /* 0x000fea0003800000 */
.L_x_54:
        /* <DEDUP_REMOVED lines=13> */
.L_x_57:
[----:B------:R-:W-:Y:S05]  /*33d0*/  BSYNC B1 ;  /* 0x0000000000017941 */ /* 0x000fea0003800000 */
.L_x_56:
        /* <DEDUP_REMOVED lines=13> */
.L_x_59:
[----:B------:R-:W-:Y:S05]  /*34b0*/  BSYNC B1 ;  /* 0x0000000000017941 */ /* 0x000fea0003800000 */
.L_x_58:
        /* <DEDUP_REMOVED lines=12> */
.L_x_61:
[----:B------:R-:W-:Y:S05]  /*3580*/  BSYNC B1 ;  /* 0x0000000000017941 */ /* 0x000fea0003800000 */
.L_x_60:
        /* <DEDUP_REMOVED lines=12> */
.L_x_63:
[----:B------:R-:W-:Y:S05]  /*3650*/  BSYNC B1 ;  /* 0x0000000000017941 */ /* 0x000fea0003800000 */
.L_x_62:
        /* <DEDUP_REMOVED lines=13> */
.L_x_65:
[----:B------:R-:W-:Y:S05]  /*3730*/  BSYNC B1 ;  /* 0x0000000000017941 */ /* 0x000fea0003800000 */
.L_x_64:
        /* <DEDUP_REMOVED lines=13> */
.L_x_67:
[----:B------:R-:W-:Y:S05]  /*3810*/  BSYNC B1 ;  /* 0x0000000000017941 */ /* 0x000fea0003800000 */
.L_x_66:
        /* <DEDUP_REMOVED lines=12> */
.L_x_69:
[----:B------:R-:W-:Y:S05]  /*38e0*/  BSYNC B1 ;  /* 0x0000000000017941 */ /* 0x000fea0003800000 */
.L_x_68:
        /* <DEDUP_REMOVED lines=12> */
.L_x_71:
[----:B------:R-:W-:Y:S05]  /*39b0*/  BSYNC B1 ;  /* 0x0000000000017941 */ /* 0x000fea0003800000 */
.L_x_70:
        /* <DEDUP_REMOVED lines=13> */
.L_x_73:
[----:B------:R-:W-:Y:S05]  /*3a90*/  BSYNC B1 ;  /* 0x0000000000017941 */ /* 0x000fea0003800000 */
.L_x_72:
        /* <DEDUP_REMOVED lines=13> */
.L_x_75:
[----:B------:R-:W-:Y:S05]  /*3b70*/  BSYNC B1 ;  /* 0x0000000000017941 */ /* 0x000fea0003800000 */
.L_x_74:
        /* <DEDUP_REMOVED lines=12> */
.L_x_77:
[----:B------:R-:W-:Y:S05]  /*3c40*/  BSYNC B1 ;  /* 0x0000000000017941 */ /* 0x000fea0003800000 */
.L_x_76:
        /* <DEDUP_REMOVED lines=12> */
.L_x_79:
[----:B------:R-:W-:Y:S05]  /*3d10*/  BSYNC B1 ;  /* 0x0000000000017941 */ /* 0x000fea0003800000 */
.L_x_78:
        /* <DEDUP_REMOVED lines=13> */
.L_x_81:
[----:B------:R-:W-:Y:S05]  /*3df0*/  BSYNC B1 ;  /* 0x0000000000017941 */ /* 0x000fea0003800000 */
.L_x_80:
        /* <DEDUP_REMOVED lines=13> */
.L_x_83:
[----:B------:R-:W-:Y:S05]  /*3ed0*/  BSYNC B1 ;  /* 0x0000000000017941 */ /* 0x000fea0003800000 */
.L_x_82:
        /* <DEDUP_REMOVED lines=12> */
.L_x_85:
[----:B------:R-:W-:Y:S05]  /*3fa0*/  BSYNC B1 ;  /* 0x0000000000017941 */ /* 0x000fea0003800000 */
.L_x_84:
[----:B-----5:R-:W-:Y:S01]  /*3fb0*/  LOP3.LUT R29, R29, 0xff, RZ, 0xc0, !PT ;  /* 0x000000ff1d1d7812 */ /* 0x020fe200078ec0ff */
[----:B------:R-:W-:Y:S01]  /*3fc0*/  BSSY B1, `(.L_x_86) ;  /* 0x000000b000017945 */ /* 0x000fe20003800000 */
[----:B------:R-:W-:Y:S02]  /*3fd0*/  ISETP.LT.OR P1, PT, R27, 0x9, !P1 ;  /* 0x000000091b00780c */ /* 0x000fe40004f21670 */
[----:B------:R-:W-:-:S05]  /*3fe0*/  F2FP.F16.E4M3.UNPACK_B R29, R29 ;  /* 0x0000001dff1d723e */ /* 0x000fca00020006ff */
[----:B------:R-:W-:-:S05]  /*3ff0*/  HADD2.F32 R29, -RZ, R29.H0_H0 ;  /* 0x2000001dff1d7230 */ /* 0x000fca0000004100 */
[----:B------:R-:W-:-:S04]  /*4000*/  FMUL R30, R29, R12 ;  /* 0x0000000c1d1e7220 */ /* 0x000fc80000400000 */
[----:B------:R-:W-:Y:S01]  /*4010*/  FFMA R30, R23, R7, R30 ;  /* 0x00000007171e7223 */ /* 0x000fe2000000001e */
[----:B------:R-:W-:-:S04]  /*4020*/  PRMT R23, RZ, 0x7610, R23 ;  /* 0x00007610ff177816 */ /* 0x000fc80000000017 */
[----:B------:R-:W-:-:S05]  /*4030*/  F2FP.SATFINITE.E4M3.F32.PACK_AB_MERGE_C R29, RZ, R30, RZ ;  /* 0x0000001eff1d723e */ /* 0x000fca00048070ff */
[----:B------:R0:W-:Y:S01]  /*4040*/  @!P0 STG.E.U8 desc[UR16][R10.64+0x28], R29 ;  /* 0x0000281d0a008986 */ /* 0x0001e2000c101110 */
[----:B------:R-:W-:Y:S05]  /*4050*/  @P1 BRA `(.L_x_87) ;  /* 0x0000000000041947 */ /* 0x000fea0003800000 */
[----:B------:R0:W5:Y:S02]  /*4060*/  LDG.E.U8 R23, desc[UR16][R24.64+0x29] ;  /* 0x0000291018177981 */ /* 0x000164000c1e1100 */
.L_x_87:
[----:B------:R-:W-:Y:S05]  /*4070*/  BSYNC B1 ;  /* 0x0000000000017941 */ /* 0x000fea0003800000 */
.L_x_86:
        /* <DEDUP_REMOVED lines=8> */
[----:B0-----:R-:W-:Y:S02]  /*4100*/  F2FP.SATFINITE.E4M3.F32.PACK_AB_MERGE_C R29, RZ, R23, RZ ;  /* 0x00000017ff1d723e */ /* 0x001fe400048070ff */
[----:B------:R-:W-:-:S03]  /*4110*/  PRMT R23, RZ, 0x7610, R23 ;  /* 0x00007610ff177816 */ /* 0x000fc60000000017 */
[----:B------:R0:W-:Y:S01]  /*4120*/  @!P1 STG.E.U8 desc[UR16][R10.64+0x29], R29 ;  /* 0x0000291d0a009986 */ /* 0x0001e2000c101110 */
[----:B------:R-:W-:Y:S05]  /*4130*/  @P2 BRA `(.L_x_89) ;  /* 0x0000000000042947 */ /* 0x000fea0003800000 */
[----:B------:R0:W5:Y:S02]  /*4140*/  LDG.E.U8 R23, desc[UR16][R14.64+0x30] ;  /* 0x000030100e177981 */ /* 0x000164000c1e1100 */
.L_x_89:
[----:B------:R-:W-:Y:S05]  /*4150*/  BSYNC B1 ;  /* 0x0000000000017941 */ /* 0x000fea0003800000 */
.L_x_88:
[----:B-----5:R-:W-:Y:S01]  /*4160*/  LOP3.LUT R23, R23, 0xff, RZ, 0xc0, !PT ;  /* 0x000000ff17177812 */ /* 0x020fe200078ec0ff */
[----:B------:R-:W-:Y:S01]  /*4170*/  BSSY B1, `(.L_x_90) ;  /* 0x000000c000017945 */ /* 0x000fe20003800000 */
[----:B------:R-:W-:Y:S02]  /*4180*/  ISETP.GE.AND P1, PT, R28, 0x32, PT ;  /* 0x000000321c00780c */ /* 0x000fe40003f26270 */
[----:B------:R-:W-:Y:S02]  /*4190*/  F2FP.F16.E4M3.UNPACK_B R23, R23 ;  /* 0x00000017ff17723e */ /* 0x000fe400020006ff */
[----:B------:R-:W-:-:S03]  /*41a0*/  ISETP.LT.OR P3, PT, R27, 0x1, !P1 ;  /* 0x000000011b00780c */ /* 0x000fc60004f61670 */
        /* <DEDUP_REMOVED lines=8> */
.L_x_91:
[----:B------:R-:W-:Y:S05]  /*4230*/  BSYNC B1 ;  /* 0x0000000000017941 */ /* 0x000fea0003800000 */
.L_x_90:
[----:B-----5:R-:W-:Y:S01]  /*4240*/  LOP3.LUT R21, R21, 0xff, RZ, 0xc0, !PT ;  /* 0x000000ff15157812 */ /* 0x020fe200078ec0ff */
[----:B------:R-:W-:Y:S01]  /*4250*/  BSSY B1, `(.L_x_92) ;  /* 0x000000b000017945 */ /* 0x000fe20003800000 */
[----:B------:R-:W-:Y:S02]  /*4260*/  ISETP.LT.OR P0, PT, R27, 0x9, !P0 ;  /* 0x000000091b00780c */ /* 0x000fe40004701670 */
[----:B------:R-:W-:-:S05]  /*4270*/  F2FP.F16.E4M3.UNPACK_B R21, R21 ;  /* 0x00000015ff15723e */ /* 0x000fca00020006ff */
        /* <DEDUP_REMOVED lines=8> */
.L_x_93:
[----:B------:R-:W-:Y:S05]  /*4300*/  BSYNC B1 ;  /* 0x0000000000017941 */ /* 0x000fea0003800000 */
.L_x_92:
        /* <DEDUP_REMOVED lines=12> */
.L_x_95:
[----:B------:R-:W-:Y:S05]  /*43d0*/  BSYNC B1 ;  /* 0x0000000000017941 */ /* 0x000fea0003800000 */
.L_x_94:
        /* <DEDUP_REMOVED lines=13> */
.L_x_97:
[----:B------:R-:W-:Y:S05]  /*44b0*/  BSYNC B1 ;  /* 0x0000000000017941 */ /* 0x000fea0003800000 */
.L_x_96:
        /* <DEDUP_REMOVED lines=13> */
.L_x_99:
[----:B------:R-:W-:Y:S05]  /*4590*/  BSYNC B1 ;  /* 0x0000000000017941 */ /* 0x000fea0003800000 */
.L_x_98:
[----:B-----5:R-:W-:Y:S01]  /*45a0*/  LOP3.LUT R17, R17, 0xff, RZ, 0xc0, !PT ;  /* 0x000000ff11117812 */ /* 0x020fe200078ec0ff */
[----:B------:R-:W-:Y:S01]  /*45b0*/  BSSY B1, `(.L_x_100) ;  /* 0x000000b000017945 */ /* 0x000fe20003800000 */
[----:B------:R-:W-:Y:S02]  /*45c0*/  ISETP.LT.OR P0, PT, R27, 0x9, !P0 ;  /* 0x000000091b00780c */ /* 0x000fe40004701670 */
[----:B------:R-:W-:Y:S02]  /*45d0*/  F2FP.F16.E4M3.UNPACK_B R17, R17 ;  /* 0x00000011ff11723e */ /* 0x000fe400020006ff */
[----:B0-2---:R-:W-:-:S03]  /*45e0*/  PRMT R14, RZ, 0x7610, R14 ;  /* 0x00007610ff0e7816 */ /* 0x005fc6000000000e */
[----:B------:R-:W-:-:S05]  /*45f0*/  HADD2.F32 R17, -RZ, R17.H0_H0 ;  /* 0x20000011ff117230 */ /* 0x000fca0000004100 */
[----:B------:R-:W-:-:S04]  /*4600*/  FMUL R17, R17, R12 ;  /* 0x0000000c11117220 */ /* 0x000fc80000400000 */
[----:B------:R-:W-:-:S05]  /*4610*/  FFMA R17, R18, R7, R17 ;  /* 0x0000000712117223 */ /* 0x000fca0000000011 */
[----:B------:R-:W-:-:S05]  /*4620*/  F2FP.SATFINITE.E4M3.F32.PACK_AB_MERGE_C R17, RZ, R17, RZ ;  /* 0x00000011ff11723e */ /* 0x000fca00048070ff */
[----:B------:R0:W-:Y:S01]  /*4630*/  @!P3 STG.E.U8 desc[UR16][R8.64+0x39], R17 ;  /* 0x000039110800b986 */ /* 0x0001e2000c101110 */
[----:B------:R-:W-:Y:S05]  /*4640*/  @P0 BRA `(.L_x_101) ;  /* 0x0000000000040947 */ /* 0x000fea0003800000 */
[----:B------:R2:W5:Y:S02]  /*4650*/  LDG.E.U8 R14, desc[UR16][R24.64+0x38] ;  /* 0x00003810180e7981 */ /* 0x000564000c1e1100 */
.L_x_101:
[----:B------:R-:W-:Y:S05]  /*4660*/  BSYNC B1 ;  /* 0x0000000000017941 */ /* 0x000fea0003800000 */
.L_x_100:
[----:B-----5:R-:W-:Y:S01]  /*4670*/  LOP3.LUT R14, R14, 0xff, RZ, 0xc0, !PT ;  /* 0x000000ff0e0e7812 */ /* 0x020fe200078ec0ff */
[----:B------:R-:W-:Y:S01]  /*4680*/  BSSY B1, `(.L_x_102) ;  /* 0x000000b000017945 */ /* 0x000fe20003800000 */
[----:B------:R-:W-:Y:S02]  /*4690*/  ISETP.LT.OR P1, PT, R27, 0x9, !P1 ;  /* 0x000000091b00780c */ /* 0x000fe40004f21670 */
[----:B------:R-:W-:-:S05]  /*46a0*/  F2FP.F16.E4M3.UNPACK_B R14, R14 ;  /* 0x0000000eff0e723e */ /* 0x000fca00020006ff */
[----:B01-3--:R-:W-:-:S05]  /*46b0*/  HADD2.F32 R9, -RZ, R14.H0_H0 ;  /* 0x2000000eff097230 */ /* 0x00bfca0000004100 */
[----:B------:R-:W-:-:S04]  /*46c0*/  FMUL R8, R9, R12 ;  /* 0x0000000c09087220 */ /* 0x000fc80000400000 */
[----:B------:R-:W-:-:S05]  /*46d0*/  FFMA R8, R13, R7, R8 ;  /* 0x000000070d087223 */ /* 0x000fca0000000008 */
[----:B------:R-:W-:Y:S02]  /*46e0*/  F2FP.SATFINITE.E4M3.F32.PACK_AB_MERGE_C R9, RZ, R8, RZ ;  /* 0x00000008ff09723e */ /* 0x000fe400048070ff */
[----:B------:R-:W-:-:S03]  /*46f0*/  PRMT R8, RZ, 0x7610, R8 ;  /* 0x00007610ff087816 */ /* 0x000fc60000000008 */
[----:B------:R0:W-:Y:S01]  /*4700*/  @!P0 STG.E.U8 desc[UR16][R10.64+0x38], R9 ;  /* 0x000038090a008986 */ /* 0x0001e2000c101110 */
[----:B------:R-:W-:Y:S05]  /*4710*/  @P1 BRA `(.L_x_103) ;  /* 0x0000000000041947 */ /* 0x000fea0003800000 */
[----:B------:R1:W5:Y:S02]  /*4720*/  LDG.E.U8 R8, desc[UR16][R24.64+0x39] ;  /* 0x0000391018087981 */ /* 0x000364000c1e1100 */
.L_x_103:
[----:B------:R-:W-:Y:S05]  /*4730*/  BSYNC B1 ;  /* 0x0000000000017941 */ /* 0x000fea0003800000 */
.L_x_102:
[----:B------:R-:W-:Y:S05]  /*4740*/  @P1 BRA `(.L_x_104) ;  /* 0x0000000800601947 */ /* 0x000fea0003800000 */
[----:B-----5:R-:W-:-:S04]  /*4750*/  LOP3.LUT R8, R8, 0xff, RZ, 0xc0, !PT ;  /* 0x000000ff08087812 */ /* 0x020fc800078ec0ff */
[----:B------:R-:W-:-:S05]  /*4760*/  F2FP.F16.E4M3.UNPACK_B R8, R8 ;  /* 0x00000008ff08723e */ /* 0x000fca00020006ff */
[----:B0-----:R-:W-:-:S05]  /*4770*/  HADD2.F32 R9, -RZ, R8.H0_H0 ;  /* 0x20000008ff097230 */ /* 0x001fca0000004100 */
[----:B------:R-:W-:-:S04]  /*4780*/  FMUL R9, R9, R12 ;  /* 0x0000000c09097220 */ /* 0x000fc80000400000 */
[----:B------:R-:W-:-:S05]  /*4790*/  FFMA R9, R16, R7, R9 ;  /* 0x0000000710097223 */ /* 0x000fca0000000009 */
[----:B------:R-:W-:-:S05]  /*47a0*/  F2FP.SATFINITE.E4M3.F32.PACK_AB_MERGE_C R9, RZ, R9, RZ ;  /* 0x00000009ff09723e */ /* 0x000fca00048070ff */
[----:B------:R3:W-:Y:S01]  /*47b0*/  STG.E.U8 desc[UR16][R10.64+0x39], R9 ;  /* 0x000039090a007986 */ /* 0x0007e2000c101110 */
[----:B------:R-:W-:Y:S05]  /*47c0*/  BRA `(.L_x_104) ;  /* 0x0000000800407947 */ /* 0x000fea0003800000 */
.L_x_39:
[C---:B------:R-:W-:Y:S01]  /*47d0*/  ISETP.GE.AND P3, PT, R28.reuse, 0x1, PT ;  /* 0x000000011c00780c */ /* 0x040fe20003f66270 */
[-C--:B--2---:R-:W-:Y:S01]  /*47e0*/  FMUL R79, R79, R7.reuse ;  /* 0x000000074f4f7220 */ /* 0x084fe20000400000 */
[----:B------:R-:W-:Y:S01]  /*47f0*/  ISETP.GE.AND P0, PT, R28, 0x2, PT ;  /* 0x000000021c00780c */ /* 0x000fe20003f06270 */
[-C--:B------:R-:W-:Y:S01]  /*4800*/  FMUL R80, R80, R7.reuse ;  /* 0x0000000750507220 */ /* 0x080fe20000400000 */
[----:B------:R-:W-:Y:S01]  /*4810*/  ISETP.LT.OR P1, PT, R27, 0x1, !P3 ;  /* 0x000000011b00780c */ /* 0x000fe20005f21670 */
[-C--:B------:R-:W-:Y:S01]  /*4820*/  FMUL R77, R77, R7.reuse ;  /* 0x000000074d4d7220 */ /* 0x080fe20000400000 */
[C---:B------:R-:W-:Y:S01]  /*4830*/  ISETP.LT.OR P2, PT, R27.reuse, 0x1, !P0 ;  /* 0x000000011b00780c */ /* 0x040fe20004741670 */
[-C--:B------:R-:W-:Y:S01]  /*4840*/  FMUL R78, R78, R7.reuse ;  /* 0x000000074e4e7220 */ /* 0x080fe20000400000 */
[----:B------:R-:W-:Y:S01]  /*4850*/  ISETP.LT.OR P3, PT, R27, 0x9, !P3 ;  /* 0x000000091b00780c */ /* 0x000fe20005f61670 */
[----:B------:R-:W-:Y:S01]  /*4860*/  FMUL R75, R75, R7 ;  /* 0x000000074b4b7220 */ /* 0x000fe20000400000 */
[----:B------:R-:W-:Y:S01]  /*4870*/  F2FP.SATFINITE.E4M3.F32.PACK_AB_MERGE_C R79, RZ, R79, RZ ;  /* 0x0000004fff4f723e */ /* 0x000fe200048070ff */
[-C--:B------:R-:W-:Y:S01]  /*4880*/  FMUL R76, R76, R7.reuse ;  /* 0x000000074c4c7220 */ /* 0x080fe20000400000 */
[----:B------:R-:W-:Y:S01]  /*4890*/  F2FP.SATFINITE.E4M3.F32.PACK_AB_MERGE_C R15, RZ, R80, RZ ;  /* 0x00000050ff0f723e */ /* 0x000fe200048070ff */
[----:B------:R-:W-:Y:S01]  /*48a0*/  FMUL R74, R74, R7 ;  /* 0x000000074a4a7220 */ /* 0x000fe20000400000 */
[----:B------:R-:W-:Y:S01]  /*48b0*/  F2FP.SATFINITE.E4M3.F32.PACK_AB_MERGE_C R77, RZ, R77, RZ ;  /* 0x0000004dff4d723e */ /* 0x000fe200048070ff */
[-C--:B------:R-:W-:Y:S01]  /*48c0*/  FMUL R72, R72, R7.reuse ;  /* 0x0000000748487220 */ /* 0x080fe20000400000 */
[----:B------:R-:W-:Y:S01]  /*48d0*/  ISETP.LT.OR P0, PT, R27, 0x9, !P0 ;  /* 0x000000091b00780c */ /* 0x000fe20004701670 */
[----:B------:R-:W-:Y:S01]  /*48e0*/  @!P1 STG.E.U8 desc[UR16][R8.64], R79 ;  /* 0x0000004f08009986 */ /* 0x000fe2000c101110 */
[C---:B------:R-:W-:Y:S01]  /*48f0*/  ISETP.GE.AND P1, PT, R28.reuse, 0x9, PT ;  /* 0x000000091c00780c */ /* 0x040fe20003f26270 */
[----:B------:R-:W-:Y:S01]  /*4900*/  FMUL R69, R69, R7 ;  /* 0x0000000745457220 */ /* 0x000fe20000400000 */
[----:B------:R-:W-:Y:S01]  /*4910*/  F2FP.SATFINITE.E4M3.F32.PACK_AB_MERGE_C R75, RZ, R75, RZ ;  /* 0x0000004bff4b723e */ /* 0x000fe200048070ff */
[----:B------:R0:W-:Y:S01]  /*4920*/  @!P2 STG.E.U8 desc[UR16][R8.64+0x1], R15 ;  /* 0x0000010f0800a986 */ /* 0x0001e2000c101110 */
[----:B------:R-:W-:Y:S01]  /*4930*/  ISETP.GE.AND P2, PT, R28, 0xa, PT ;  /* 0x0000000a1c00780c */ /* 0x000fe20003f46270 */
[-C--:B------:R-:W-:Y:S01]  /*4940*/  FMUL R70, R70, R7.reuse ;  /* 0x0000000746467220 */ /* 0x080fe20000400000 */
[----:B------:R-:W-:Y:S01]  /*4950*/  F2FP.SATFINITE.E4M3.F32.PACK_AB_MERGE_C R25, RZ, R76, RZ ;  /* 0x0000004cff19723e */ /* 0x000fe200048070ff */
[----:B------:R-:W-:Y:S01]  /*4960*/  @!P3 STG.E.U8 desc[UR16][R10.64], R77 ;  /* 0x0000004d0a00b986 */ /* 0x000fe2000c101110 */
[C---:B------:R-:W-:Y:S01]  /*4970*/  ISETP.LT.OR P3, PT, R27.reuse, 0x1, !P1 ;  /* 0x000000011b00780c */ /* 0x040fe20004f61670 */
[-C--:B------:R-:W-:Y:S01]  /*4980*/  FMUL R68, R68, R7.reuse ;  /* 0x0000000744447220 */ /* 0x080fe20000400000 */
[----:B------:R-:W-:Y:S01]  /*4990*/  ISETP.LT.OR P5, PT, R27, 0x1, !P2 ;  /* 0x000000011b00780c */ /* 0x000fe200057a1670 */
[-C--:B------:R-:W-:Y:S01]  /*49a0*/  FMUL R67, R67, R7.reuse ;  /* 0x0000000743437220 */ /* 0x080fe20000400000 */
[----:B------:R-:W-:Y:S01]  /*49b0*/  ISETP.LT.OR P1, PT, R27, 0x9, !P1 ;  /* 0x000000091b00780c */ /* 0x000fe20004f21670 */
[-C--:B------:R-:W-:Y:S01]  /*49c0*/  FMUL R65, R65, R7.reuse ;  /* 0x0000000741417220 */ /* 0x080fe20000400000 */
[----:B------:R-:W-:Y:S01]  /*49d0*/  F2FP.SATFINITE.E4M3.F32.PACK_AB_MERGE_C R29, RZ, R74, RZ ;  /* 0x0000004aff1d723e */ /* 0x000fe200048070ff */
[-C--:B------:R-:W-:Y:S01]  /*49e0*/  FMUL R66, R66, R7.reuse ;  /* 0x0000000742427220 */ /* 0x080fe20000400000 */
[----:B0-----:R-:W-:Y:S01]  /*49f0*/  F2FP.SATFINITE.E4M3.F32.PACK_AB_MERGE_C R15, RZ, R78, RZ ;  /* 0x0000004eff0f723e */ /* 0x001fe200048070ff */
[-C--:B------:R-:W-:Y:S01]  /*4a00*/  FMUL R64, R64, R7.reuse ;  /* 0x0000000740407220 */ /* 0x080fe20000400000 */
[----:B------:R-:W-:Y:S01]  /*4a10*/  ISETP.LT.OR P2, PT, R27, 0x9, !P2 ;  /* 0x000000091b00780c */ /* 0x000fe20005741670 */
[-C--:B------:R-:W-:Y:S01]  /*4a20*/  FMUL R63, R63, R7.reuse ;  /* 0x000000073f3f7220 */ /* 0x080fe20000400000 */
[----:B------:R-:W-:Y:S01]  /*4a30*/  F2FP.SATFINITE.E4M3.F32.PACK_AB_MERGE_C R31, RZ, R72, RZ ;  /* 0x00000048ff1f723e */ /* 0x000fe200048070ff */
[----:B------:R0:W-:Y:S01]  /*4a40*/  @!P0 STG.E.U8 desc[UR16][R10.64+0x1], R15 ;  /* 0x0000010f0a008986 */ /* 0x0001e2000c101110 */
[C---:B------:R-:W-:Y:S01]  /*4a50*/  ISETP.GE.AND P0, PT, R28.reuse, 0x11, PT ;  /* 0x000000111c00780c */ /* 0x040fe20003f06270 */
[----:B------:R-:W-:Y:S01]  /*4a60*/  FMUL R61, R61, R7 ;  /* 0x000000073d3d7220 */ /* 0x000fe20000400000 */
[----:B------:R-:W-:Y:S01]  /*4a70*/  F2FP.SATFINITE.E4M3.F32.PACK_AB_MERGE_C R69, RZ, R69, RZ ;  /* 0x00000045ff45723e */ /* 0x000fe200048070ff */
[----:B------:R-:W-:Y:S01]  /*4a80*/  @!P3 STG.E.U8 desc[UR16][R8.64+0x8], R75 ;  /* 0x0000084b0800b986 */ /* 0x000fe2000c101110 */
[----:B------:R-:W-:Y:S01]  /*4a90*/  ISETP.GE.AND P3, PT, R28, 0x12, PT ;  /* 0x000000121c00780c */ /* 0x000fe20003f66270 */
[----:B------:R-:W-:Y:S01]  /*4aa0*/  FMUL R62, R62, R7 ;  /* 0x000000073e3e7220 */ /* 0x000fe20000400000 */
[----:B------:R-:W-:Y:S01]  /*4ab0*/  F2FP.SATFINITE.E4M3.F32.PACK_AB_MERGE_C R67, RZ, R67, RZ ;  /* 0x00000043ff43723e */ /* 0x000fe200048070ff */
[----:B------:R1:W-:Y:S01]  /*4ac0*/  @!P5 STG.E.U8 desc[UR16][R8.64+0x9], R25 ;  /* 0x000009190800d986 */ /* 0x0003e2000c101110 */
[----:B------:R-:W-:Y:S01]  /*4ad0*/  ISETP.LT.OR P5, PT, R27, 0x1, !P3 ;  /* 0x000000011b00780c */ /* 0x000fe20005fa1670 */
[-C--:B------:R-:W-:Y:S01]  /*4ae0*/  FMUL R59, R59, R7.reuse ;  /* 0x000000073b3b7220 */ /* 0x080fe20000400000 */
[C---:B------:R-:W-:Y:S01]  /*4af0*/  ISETP.LT.OR P3, PT, R27.reuse, 0x9, !P3 ;  /* 0x000000091b00780c */ /* 0x040fe20005f61670 */
[----:B------:R-:W-:Y:S01]  /*4b00*/  @!P1 STG.E.U8 desc[UR16][R10.64+0x8], R29 ;  /* 0x0000081d0a009986 */ /* 0x000fe2000c101110 */
[----:B------:R-:W-:Y:S01]  /*4b10*/  ISETP.LT.OR P1, PT, R27, 0x1, !P0 ;  /* 0x000000011b00780c */ /* 0x000fe20004721670 */
[-C--:B------:R-:W-:Y:S01]  /*4b20*/  FMUL R60, R60, R7.reuse ;  /* 0x000000073c3c7220 */ /* 0x080fe20000400000 */
[----:B0-----:R-:W-:Y:S01]  /*4b30*/  F2FP.SATFINITE.E4M3.F32.PACK_AB_MERGE_C R15, RZ, R70, RZ ;  /* 0x00000046ff0f723e */ /* 0x001fe200048070ff */
[----:B------:R-:W-:Y:S01]  /*4b40*/  @!P2 STG.E.U8 desc[UR16][R10.64+0x9], R31 ;  /* 0x0000091f0a00a986 */ /* 0x000fe2000c101110 */
[----:B------:R-:W-:Y:S01]  /*4b50*/  ISETP.GE.AND P2, PT, R28, 0x19, PT ;  /* 0x000000191c00780c */ /* 0x000fe20003f46270 */
[-C--:B------:R-:W-:Y:S01]  /*4b60*/  FMUL R57, R57, R7.reuse ;  /* 0x0000000739397220 */ /* 0x080fe20000400000 */
[C---:B------:R-:W-:Y:S01]  /*4b70*/  ISETP.LT.OR P0, PT, R27.reuse, 0x9, !P0 ;  /* 0x000000091b00780c */ /* 0x040fe20004701670 */
[-C--:B------:R-:W-:Y:S01]  /*4b80*/  FMUL R58, R58, R7.reuse ;  /* 0x000000073a3a7220 */ /* 0x080fe20000400000 */
[----:B------:R-:W-:Y:S01]  /*4b90*/  ISETP.LT.OR P6, PT, R27, 0x1, !P2 ;  /* 0x000000011b00780c */ /* 0x000fe200057c1670 */
[----:B------:R0:W-:Y:S01]  /*4ba0*/  @!P5 STG.E.U8 desc[UR16][R8.64+0x11], R15 ;  /* 0x0000110f0800d986 */ /* 0x0001e2000c101110 */
[----:B-1----:R-:W-:Y:S01]  /*4bb0*/  F2FP.SATFINITE.E4M3.F32.PACK_AB_MERGE_C R25, RZ, R68, RZ ;  /* 0x00000044ff19723e */ /* 0x002fe200048070ff */
[----:B------:R-:W-:Y:S01]  /*4bc0*/  FMUL R56, R56, R7 ;  /* 0x0000000738387220 */ /* 0x000fe20000400000 */
[----:B------:R-:W-:Y:S01]  /*4bd0*/  F2FP.SATFINITE.E4M3.F32.PACK_AB_MERGE_C R65, RZ, R65, RZ ;  /* 0x00000041ff41723e */ /* 0x000fe200048070ff */
[----:B------:R-:W-:Y:S01]  /*4be0*/  @!P1 STG.E.U8 desc[UR16][R8.64+0x10], R69 ;  /* 0x0000104508009986 */ /* 0x000fe2000c101110 */
[----:B------:R-:W-:Y:S01]  /*4bf0*/  ISETP.GE.AND P1, PT, R28, 0x1a, PT ;  /* 0x0000001a1c00780c */ /* 0x000fe20003f26270 */
[-C--:B------:R-:W-:Y:S01]  /*4c00*/  FMUL R23, R23, R7.reuse ;  /* 0x0000000717177220 */ /* 0x080fe20000400000 */
[C---:B------:R-:W-:Y:S01]  /*4c10*/  ISETP.LT.OR P2, PT, R27.reuse, 0x9, !P2 ;  /* 0x000000091b00780c */ /* 0x040fe20005741670 */
[----:B------:R1:W-:Y:S01]  /*4c20*/  @!P3 STG.E.U8 desc[UR16][R10.64+0x11], R25 ;  /* 0x000011190a00b986 */ /* 0x0003e2000c101110 */
[----:B------:R-:W-:Y:S01]  /*4c30*/  ISETP.LT.OR P5, PT, R27, 0x1, !P1 ;  /* 0x000000011b00780c */ /* 0x000fe20004fa1670 */
[-C--:B------:R-:W-:Y:S01]  /*4c40*/  FMUL R21, R21, R7.reuse ;  /* 0x0000000715157220 */ /* 0x080fe20000400000 */
[----:B------:R-:W-:Y:S01]  /*4c50*/  ISETP.LT.OR P3, PT, R27, 0x9, !P1 ;  /* 0x000000091b00780c */ /* 0x000fe20004f61670 */
[----:B------:R-:W-:Y:S01]  /*4c60*/  @!P0 STG.E.U8 desc[UR16][R10.64+0x10], R67 ;  /* 0x000010430a008986 */ /* 0x000fe2000c101110 */
[----:B0-----:R-:W-:Y:S01]  /*4c70*/  F2FP.SATFINITE.E4M3.F32.PACK_AB_MERGE_C R15, RZ, R66, RZ ;  /* 0x00000042ff0f723e */ /* 0x001fe200048070ff */
[-C--:B------:R-:W-:Y:S01]  /*4c80*/  FMUL R22, R22, R7.reuse ;  /* 0x0000000716167220 */ /* 0x080fe20000400000 */
[C---:B------:R-:W-:Y:S01]  /*4c90*/  ISETP.GE.AND P0, PT, R28.reuse, 0x21, PT ;  /* 0x000000211c00780c */ /* 0x040fe20003f06270 */
[----:B------:R-:W-:Y:S01]  /*4ca0*/  @!P6 STG.E.U8 desc[UR16][R8.64+0x18], R65 ;  /* 0x000018410800e986 */ /* 0x000fe2000c101110 */
[----:B------:R-:W-:Y:S01]  /*4cb0*/  ISETP.GE.AND P1, PT, R28, 0x22, PT ;  /* 0x000000221c00780c */ /* 0x000fe20003f26270 */
[-C--:B------:R-:W-:Y:S01]  /*4cc0*/  FMUL R19, R19, R7.reuse ;  /* 0x0000000713137220 */ /* 0x080fe20000400000 */
[C---:B------:R-:W-:Y:S01]  /*4cd0*/  ISETP.LT.OR P6, PT, R27.reuse, 0x1, !P0 ;  /* 0x000000011b00780c */ /* 0x040fe200047c1670 */
[-C--:B------:R-:W-:Y:S01]  /*4ce0*/  FMUL R20, R20, R7.reuse ;  /* 0x0000000714147220 */ /* 0x080fe20000400000 */
[----:B-1----:R-:W-:Y:S01]  /*4cf0*/  F2FP.SATFINITE.E4M3.F32.PACK_AB_MERGE_C R25, RZ, R64, RZ ;  /* 0x00000040ff19723e */ /* 0x002fe200048070ff */
[----:B------:R0:W-:Y:S01]  /*4d00*/  @!P5 STG.E.U8 desc[UR16][R8.64+0x19], R15 ;  /* 0x0000190f0800d986 */ /* 0x0001e2000c101110 */
[----:B------:R-:W-:Y:S01]  /*4d10*/  ISETP.LT.OR P5, PT, R27, 0x1, !P1 ;  /* 0x000000011b00780c */ /* 0x000fe20004fa1670 */
[----:B------:R-:W-:Y:S01]  /*4d20*/  FMUL R17, R17, R7 ;  /* 0x0000000711117220 */ /* 0x000fe20000400000 */
[----:B------:R-:W-:Y:S01]  /*4d30*/  F2FP.SATFINITE.E4M3.F32.PACK_AB_MERGE_C R63, RZ, R63, RZ ;  /* 0x0000003fff3f723e */ /* 0x000fe200048070ff */
[----:B------:R1:W-:Y:S01]  /*4d40*/  @!P3 STG.E.U8 desc[UR16][R10.64+0x19], R25 ;  /* 0x000019190a00b986 */ /* 0x0003e2000c101110 */
[----:B------:R-:W-:Y:S01]  /*4d50*/  F2FP.SATFINITE.E4M3.F32.PACK_AB_MERGE_C R61, RZ, R61, RZ ;  /* 0x0000003dff3d723e */ /* 0x000fe200048070ff */
[-C--:B------:R-:W-:Y:S01]  /*4d60*/  FMUL R18, R18, R7.reuse ;  /* 0x0000000712127220 */ /* 0x080fe20000400000 */
[----:B------:R-:W-:Y:S01]  /*4d70*/  F2FP.SATFINITE.E4M3.F32.PACK_AB_MERGE_C R29, RZ, R62, RZ ;  /* 0x0000003eff1d723e */ /* 0x000fe200048070ff */
[----:B------:R-:W-:Y:S01]  /*4d80*/  @!P2 STG.E.U8 desc[UR16][R10.64+0x18], R63 ;  /* 0x0000183f0a00a986 */ /* 0x000fe2000c101110 */
[----:B------:R-:W-:Y:S01]  /*4d90*/  ISETP.LT.OR P3, PT, R27, 0x9, !P1 ;  /* 0x000000091b00780c */ /* 0x000fe20004f61670 */
[-C--:B------:R-:W-:Y:S01]  /*4da0*/  FMUL R13, R13, R7.reuse ;  /* 0x000000070d0d7220 */ /* 0x080fe20000400000 */
[----:B------:R-:W-:Y:S01]  /*4db0*/  ISETP.GE.AND P2, PT, R28, 0x29, PT ;  /* 0x000000291c00780c */ /* 0x000fe20003f46270 */
[----:B------:R-:W-:Y:S01]  /*4dc0*/  @!P6 STG.E.U8 desc[UR16][R8.64+0x20], R61 ;  /* 0x0000203d0800e986 */ /* 0x000fe2000c101110 */
[C---:B------:R-:W-:Y:S01]  /*4dd0*/  ISETP.LT.OR P0, PT, R27.reuse, 0x9, !P0 ;  /* 0x000000091b00780c */ /* 0x040fe20004701670 */
[----:B------:R-:W-:Y:S01]  /*4de0*/  FMUL R16, R16, R7 ;  /* 0x0000000710107220 */ /* 0x000fe20000400000 */
[----:B------:R-:W-:Y:S01]  /*4df0*/  ISETP.GE.AND P1, PT, R28, 0x2a, PT ;  /* 0x0000002a1c00780c */ /* 0x000fe20003f26270 */
[----:B------:R-:W-:Y:S01]  /*4e00*/  @!P5 STG.E.U8 desc[UR16][R8.64+0x21], R29 ;  /* 0x0000211d0800d986 */ /* 0x000fe2000c101110 */
[----:B------:R-:W-:-:S02]  /*4e10*/  ISETP.LT.OR P6, PT, R27, 0x1, !P2 ;  /* 0x000000011b00780c */ /* 0x000fc400057c1670 */
[C---:B------:R-:W-:Y:S02]  /*4e20*/  ISETP.LT.OR P5, PT, R27.reuse, 0x1, !P1 ;  /* 0x000000011b00780c */ /* 0x040fe40004fa1670 */
[----:B------:R-:W-:Y:S02]  /*4e30*/  F2FP.SATFINITE.E4M3.F32.PACK_AB_MERGE_C R59, RZ, R59, RZ ;  /* 0x0000003bff3b723e */ /* 0x000fe400048070ff */
[----:B0-----:R-:W-:Y:S02]  /*4e40*/  F2FP.SATFINITE.E4M3.F32.PACK_AB_MERGE_C R15, RZ, R60, RZ ;  /* 0x0000003cff0f723e */ /* 0x001fe400048070ff */
[----:B------:R-:W-:Y:S01]  /*4e50*/  F2FP.SATFINITE.E4M3.F32.PACK_AB_MERGE_C R57, RZ, R57, RZ ;  /* 0x00000039ff39723e */ /* 0x000fe200048070ff */
[----:B------:R-:W-:Y:S01]  /*4e60*/  @!P0 STG.E.U8 desc[UR16][R10.64+0x20], R59 ;  /* 0x0000203b0a008986 */ /* 0x000fe2000c101110 */
[----:B-1----:R-:W-:Y:S02]  /*4e70*/  F2FP.SATFINITE.E4M3.F32.PACK_AB_MERGE_C R25, RZ, R58, RZ ;  /* 0x0000003aff19723e */ /* 0x002fe400048070ff */
[C---:B------:R-:W-:Y:S01]  /*4e80*/  ISETP.LT.OR P1, PT, R27.reuse, 0x9, !P1 ;  /* 0x000000091b00780c */ /* 0x040fe20004f21670 */
[----:B------:R0:W-:Y:S01]  /*4e90*/  @!P3 STG.E.U8 desc[UR16][R10.64+0x21], R15 ;  /* 0x0000210f0a00b986 */ /* 0x0001e2000c101110 */
[----:B------:R-:W-:-:S02]  /*4ea0*/  ISETP.LT.OR P2, PT, R27, 0x9, !P2 ;  /* 0x000000091b00780c */ /* 0x000fc40005741670 */
[C---:B------:R-:W-:Y:S01]  /*4eb0*/  ISETP.GE.AND P3, PT, R28.reuse, 0x31, PT ;  /* 0x000000311c00780c */ /* 0x040fe20003f66270 */
[----:B------:R-:W-:Y:S01]  /*4ec0*/  @!P6 STG.E.U8 desc[UR16][R8.64+0x28], R57 ;  /* 0x000028390800e986 */ /* 0x000fe2000c101110 */
[----:B------:R-:W-:Y:S02]  /*4ed0*/  ISETP.GE.AND P0, PT, R28, 0x32, PT ;  /* 0x000000321c00780c */ /* 0x000fe40003f06270 */
[----:B------:R-:W-:Y:S01]  /*4ee0*/  F2FP.SATFINITE.E4M3.F32.PACK_AB_MERGE_C R23, RZ, R23, RZ ;  /* 0x00000017ff17723e */ /* 0x000fe200048070ff */
[----:B------:R1:W-:Y:S01]  /*4ef0*/  @!P5 STG.E.U8 desc[UR16][R8.64+0x29], R25 ;  /* 0x000029190800d986 */ /* 0x0003e2000c101110 */
[C---:B------:R-:W-:Y:S02]  /*4f00*/  ISETP.LT.OR P5, PT, R27.reuse, 0x1, !P3 ;  /* 0x000000011b00780c */ /* 0x040fe40005fa1670 */
[----:B------:R-:W-:Y:S02]  /*4f10*/  ISETP.LT.OR P6, PT, R27, 0x1, !P0 ;  /* 0x000000011b00780c */ /* 0x000fe400047c1670 */
[----:B0-----:R-:W-:Y:S01]  /*4f20*/  F2FP.SATFINITE.E4M3.F32.PACK_AB_MERGE_C R15, RZ, R56, RZ ;  /* 0x00000038ff0f723e */ /* 0x001fe200048070ff */
[----:B------:R-:W-:Y:S01]  /*4f30*/  @!P2 STG.E.U8 desc[UR16][R10.64+0x28], R23 ;  /* 0x000028170a00a986 */ /* 0x000fe2000c101110 */
[----:B------:R-:W-:-:S02]  /*4f40*/  F2FP.SATFINITE.E4M3.F32.PACK_AB_MERGE_C R21, RZ, R21, RZ ;  /* 0x00000015ff15723e */ /* 0x000fc400048070ff */
[C---:B------:R-:W-:Y:S01]  /*4f50*/  ISETP.GE.AND P2, PT, R28.reuse, 0x3a, PT ;  /* 0x0000003a1c00780c */ /* 0x040fe20003f46270 */
[----:B------:R0:W-:Y:S01]  /*4f60*/  @!P1 STG.E.U8 desc[UR16][R10.64+0x29], R15 ;  /* 0x0000290f0a009986 */ /* 0x0001e2000c101110 */
[C---:B------:R-:W-:Y:S02]  /*4f70*/  ISETP.LT.OR P1, PT, R27.reuse, 0x9, !P3 ;  /* 0x000000091b00780c */ /* 0x040fe40005f21670 */
[----:B-1----:R-:W-:Y:S01]  /*4f80*/  F2FP.SATFINITE.E4M3.F32.PACK_AB_MERGE_C R25, RZ, R22, RZ ;  /* 0x00000016ff19723e */ /* 0x002fe200048070ff */
[----:B------:R1:W-:Y:S01]  /*4f90*/  @!P5 STG.E.U8 desc[UR16][R8.64+0x30], R21 ;  /* 0x000030150800d986 */ /* 0x0003e2000c101110 */
[----:B------:R-:W-:Y:S02]  /*4fa0*/  ISETP.GE.AND P3, PT, R28, 0x39, PT ;  /* 0x000000391c00780c */ /* 0x000fe40003f66270 */
[C---:B------:R-:W-:Y:S01]  /*4fb0*/  ISETP.LT.OR P0, PT, R27.reuse, 0x9, !P0 ;  /* 0x000000091b00780c */ /* 0x040fe20004701670 */
[----:B------:R2:W-:Y:S01]  /*4fc0*/  @!P6 STG.E.U8 desc[UR16][R8.64+0x31], R25 ;  /* 0x000031190800e986 */ /* 0x0005e2000c101110 */
[----:B------:R-:W-:-:S02]  /*4fd0*/  ISETP.LT.OR P5, PT, R27, 0x1, !P3 ;  /* 0x000000011b00780c */ /* 0x000fc40005fa1670 */
[C---:B------:R-:W-:Y:S02]  /*4fe0*/  ISETP.LT.OR P6, PT, R27.reuse, 0x1, !P2 ;  /* 0x000000011b00780c */ /* 0x040fe400057c1670 */
[C---:B------:R-:W-:Y:S02]  /*4ff0*/  ISETP.LT.OR P3, PT, R27.reuse, 0x9, !P3 ;  /* 0x000000091b00780c */ /* 0x040fe40005f61670 */
[----:B------:R-:W-:Y:S02]  /*5000*/  ISETP.LT.OR P2, PT, R27, 0x9, !P2 ;  /* 0x000000091b00780c */ /* 0x000fe40005741670 */
[----:B------:R-:W-:Y:S02]  /*5010*/  F2FP.SATFINITE.E4M3.F32.PACK_AB_MERGE_C R19, RZ, R19, RZ ;  /* 0x00000013ff13723e */ /* 0x000fe400048070ff */
[----:B0-----:R-:W-:Y:S02]  /*5020*/  F2FP.SATFINITE.E4M3.F32.PACK_AB_MERGE_C R15, RZ, R20, RZ ;  /* 0x00000014ff0f723e */ /* 0x001fe400048070ff */
[----:B------:R-:W-:Y:S01]  /*5030*/  F2FP.SATFINITE.E4M3.F32.PACK_AB_MERGE_C R17, RZ, R17, RZ ;  /* 0x00000011ff11723e */ /* 0x000fe200048070ff */
[----:B------:R2:W-:Y:S01]  /*5040*/  @!P1 STG.E.U8 desc[UR16][R10.64+0x30], R19 ;  /* 0x000030130a009986 */ /* 0x0005e2000c101110 */
[----:B-1----:R-:W-:-:S02]  /*5050*/  F2FP.SATFINITE.E4M3.F32.PACK_AB_MERGE_C R21, RZ, R18, RZ ;  /* 0x00000012ff15723e */ /* 0x002fc400048070ff */
[----:B------:R-:W-:Y:S01]  /*5060*/  F2FP.SATFINITE.E4M3.F32.PACK_AB_MERGE_C R13, RZ, R13, RZ ;  /* 0x0000000dff0d723e */ /* 0x000fe200048070ff */
[----:B------:R2:W-:Y:S01]  /*5070*/  @!P0 STG.E.U8 desc[UR16][R10.64+0x31], R15 ;  /* 0x0000310f0a008986 */ /* 0x0005e2000c101110 */
[----:B------:R-:W-:-:S03]  /*5080*/  F2FP.SATFINITE.E4M3.F32.PACK_AB_MERGE_C R23, RZ, R16, RZ ;  /* 0x00000010ff17723e */ /* 0x000fc600048070ff */
[----:B------:R2:W-:Y:S04]  /*5090*/  @!P5 STG.E.U8 desc[UR16][R8.64+0x38], R17 ;  /* 0x000038110800d986 */ /* 0x0005e8000c101110 */
[----:B------:R2:W-:Y:S04]  /*50a0*/  @!P6 STG.E.U8 desc[UR16][R8.64+0x39], R21 ;  /* 0x000039150800e986 */ /* 0x0005e8000c101110 */
[----:B------:R2:W-:Y:S04]  /*50b0*/  @!P3 STG.E.U8 desc[UR16][R10.64+0x38], R13 ;  /* 0x0000380d0a00b986 */ /* 0x0005e8000c101110 */
[----:B------:R2:W-:Y:S02]  /*50c0*/  @!P2 STG.E.U8 desc[UR16][R10.64+0x39], R23 ;  /* 0x000039170a00a986 */ /* 0x0005e4000c101110 */
.L_x_104:
[----:B------:R-:W-:Y:S05]  /*50d0*/  BSYNC B0 ;  /* 0x0000000000007941 */ /* 0x000fea0003800000 */
.L_x_38:
[----:B------:R-:W-:Y:S01]  /*50e0*/  ULDC UR6, c[0x0][0xc] ;  /* 0x0000030000067ab9 */ /* 0x000fe20000000800 */
[----:B------:R-:W-:Y:S01]  /*50f0*/  ULDC UR7, c[0x0][0x10] ;  /* 0x0000040000077ab9 */ /* 0x000fe20000000800 */
[----:B0-23--:R-:W0:Y:S01]  /*5100*/  LDC R9, c[0x0][0x14] ;  /* 0x00000500ff097b82 */ /* 0x00de220000000800 */
[----:B------:R-:W-:Y:S01]  /*5110*/  UIMAD.WIDE.U32 UR6, UR6, UR7, URZ ;  /* 0x00000007060672a5 */ /* 0x000fe2000f8e003f */
[----:B-----5:R-:W-:Y:S01]  /*5120*/  PRMT R8, RZ, 0x7610, R8 ;  /* 0x00007610ff087816 */ /* 0x020fe20000000008 */
[----:B------:R-:W-:Y:S02]  /*5130*/  IMAD.MOV.U32 R15, RZ, RZ, -0x1 ;  /* 0xffffffffff0f7424 */ /* 0x000fe400078e00ff */
[----:B------:R-:W-:Y:S02]  /*5140*/  IMAD.MOV.U32 R73, RZ, RZ, -0x1 ;  /* 0xffffffffff497424 */ /* 0x000fe400078e00ff */
[----:B0-----:R-:W-:-:S04]  /*5150*/  IMAD.WIDE.U32 R4, R9, UR6, R4 ;  /* 0x0000000609047c25 */ /* 0x001fc8000f8e0004 */
[----:B------:R-:W-:Y:S01]  /*5160*/  IMAD R9, R9, UR7, RZ ;  /* 0x0000000709097c24 */ /* 0x000fe2000f8e02ff */
[----:B------:R-:W-:Y:S02]  /*5170*/  ULDC.64 UR6, c[0x0][0x650] ;  /* 0x0001940000067ab9 */ /* 0x000fe40000000a00 */
[----:B------:R-:W-:Y:S01]  /*5180*/  ISETP.GE.U32.AND P0, PT, R4, UR6, PT ;  /* 0x0000000604007c0c */ /* 0x000fe2000bf06070 */
[----:B------:R-:W-:-:S05]  /*5190*/  IMAD.IADD R5, R5, 0x1, R9 ;  /* 0x0000000105057824 */ /* 0x000fca00078e0209 */
[----:B------:R-:W-:-:S13]  /*51a0*/  ISETP.GE.U32.AND.EX P0, PT, R5, UR7, PT, P0 ;  /* 0x0000000705007c0c */ /* 0x000fda000bf06100 */
[----:B------:R-:W-:Y:S05]  /*51b0*/  @P0 BRA `(.L_x_105) ;  /* 0x0000000400600947 */ /* 0x000fea0003800000 */
[----:B------:R-:W0:Y:S01]  /*51c0*/  S2R R22, SR_CTAID.X ;  /* 0x0000000000167919 */ /* 0x000e220000002500 */
[----:B------:R-:W2:Y:S01]  /*51d0*/  LDC.64 R16, c[0x0][0x628] ;  /* 0x00018a00ff107b82 */ /* 0x000ea20000000a00 */
[----:B------:R-:W-:Y:S01]  /*51e0*/  ULDC UR6, c[0x0][0x150] ;  /* 0x0000540000067ab9 */ /* 0x000fe20000000800 */
[----:B------:R-:W-:Y:S01]  /*51f0*/  IMAD.MOV.U32 R14, RZ, RZ, R4 ;  /* 0x000000ffff0e7224 */ /* 0x000fe200078e0004 */
[----:B-1--4-:R-:W1:Y:S01]  /*5200*/  S2R R24, SR_CTAID.Y ;  /* 0x0000000000187919 */ /* 0x012e620000002600 */
[----:B------:R-:W-:-:S04]  /*5210*/  IMAD.MOV.U32 R15, RZ, RZ, R5 ;  /* 0x000000ffff0f7224 */ /* 0x000fc800078e0005 */
[----:B------:R-:W3:Y:S08]  /*5220*/  LDC R25, c[0x0][0x144] ;  /* 0x00005100ff197b82 */ /* 0x000ef00000000800 */
[----:B------:R-:W4:Y:S08]  /*5230*/  LDC R18, c[0x0][0x630] ;  /* 0x00018c00ff127b82 */ /* 0x000f300000000800 */
[----:B------:R-:W1:Y:S01]  /*5240*/  LDC.64 R20, c[0x0][0x620] ;  /* 0x00018800ff147b82 */ /* 0x000e620000000a00 */
[----:B--2---:R-:W-:-:S04]  /*5250*/  ISETP.NE.U32.AND P0, PT, R16, RZ, PT ;  /* 0x000000ff1000720c */ /* 0x004fc80003f05070 */
[----:B------:R-:W-:Y:S02]  /*5260*/  ISETP.NE.AND.EX P0, PT, R17, RZ, PT, P0 ;  /* 0x000000ff1100720c */ /* 0x000fe40003f05300 */
[----:B0-----:R-:W-:-:S05]  /*5270*/  I2FP.F32.U32 R8, R22 ;  /* 0x0000001600087245 */ /* 0x001fca0000201000 */
[----:B------:R-:W-:-:S04]  /*5280*/  FMUL R8, R8, UR6 ;  /* 0x0000000608087c20 */ /* 0x000fc80008400000 */
[----:B------:R0:W2:Y:S02]  /*5290*/  F2I.U32.TRUNC.NTZ R23, R8 ;  /* 0x0000000800177305 */ /* 0x0000a4000020f000 */
[----:B---34-:R-:W-:Y:S05]  /*52a0*/  @!P0 BRA `(.L_x_106) ;  /* 0x0000000000288947 */ /* 0x018fea0003800000 */
[----:B------:R-:W3:Y:S02]  /*52b0*/  LDC R9, c[0x0][0x634] ;  /* 0x00018d00ff097b82 */ /* 0x000ee40000000800 */
[----:B---3--:R-:W-:-:S05]  /*52c0*/  IADD3 R13, P0, R4, R9, RZ ;  /* 0x00000009040d7210 */ /* 0x008fca0007f1e0ff */
[----:B------:R-:W-:-:S04]  /*52d0*/  IMAD.X R19, RZ, RZ, R5, P0 ;  /* 0x000000ffff137224 */ /* 0x000fc800000e0605 */
[----:B0-----:R-:W-:-:S04]  /*52e0*/  IMAD.WIDE.U32 R8, R19, R16, RZ ;  /* 0x0000001013087225 */ /* 0x001fc800078e00ff */
[----:B------:R-:W-:-:S04]  /*52f0*/  IMAD.WIDE.U32 R10, P0, R13, R17, R8 ;  /* 0x000000110d0a7225 */ /* 0x000fc80007800008 */
[----:B------:R-:W-:-:S04]  /*5300*/  IMAD.WIDE.U32 R8, R13, R16, RZ ;  /* 0x000000100d087225 */ /* 0x000fc800078e00ff */
[----:B------:R-:W-:Y:S01]  /*5310*/  IMAD.X R15, RZ, RZ, RZ, P0 ;  /* 0x000000ffff0f7224 */ /* 0x000fe200000e06ff */
[----:B------:R-:W-:Y:S01]  /*5320*/  IADD3 RZ, P0, R9, R10, RZ ;  /* 0x0000000a09ff7210 */ /* 0x000fe20007f1e0ff */
[----:B------:R-:W-:-:S04]  /*5330*/  IMAD.MOV.U32 R14, RZ, RZ, R11 ;  /* 0x000000ffff0e7224 */ /* 0x000fc800078e000b */
[----:B------:R-:W-:-:S08]  /*5340*/  IMAD.WIDE.U32.X R14, R19, R17, R14, P0 ;  /* 0x00000011130e7225 */ /* 0x000fd000000e040e */
.L_x_106:
[----:B------:R-:W3:Y:S01]  /*5350*/  LDC.64 R30, c[0x0][0x640] ;  /* 0x00019000ff1e7b82 */ /* 0x000ee20000000a00 */
[-C--:B------:R-:W-:Y:S01]  /*5360*/  SHF.R.U64 R73, R14, R18.reuse, R15 ;  /* 0x000000120e497219 */ /* 0x080fe2000000120f */
[----:B--2---:R-:W-:Y:S01]  /*5370*/  IMAD.MOV R23, RZ, RZ, -R23 ;  /* 0x000000ffff177224 */ /* 0x004fe200078e0a17 */
[----:B0-----:R-:W-:Y:S01]  /*5380*/  SHF.R.U32.HI R8, RZ, R18, R15 ;  /* 0x00000012ff087219 */ /* 0x001fe2000001160f */
[----:B------:R-:W-:Y:S01]  /*5390*/  ULDC UR6, c[0x0][0x154] ;  /* 0x0000550000067ab9 */ /* 0x000fe20000000800 */
[----:B------:R-:W-:Y:S01]  /*53a0*/  IADD3 R11, P0, RZ, -R73, RZ ;  /* 0x80000049ff0b7210 */ /* 0x000fe20007f1e0ff */
[----:B------:R-:W-:Y:S02]  /*53b0*/  IMAD R23, R25, R23, R22 ;  /* 0x0000001719177224 */ /* 0x000fe400078e0216 */
[----:B------:R-:W0:Y:S01]  /*53c0*/  LDC R14, c[0x0][0x618] ;  /* 0x00018600ff0e7b82 */ /* 0x000e220000000800 */
[----:B------:R-:W-:Y:S02]  /*53d0*/  IMAD.MOV.U32 R13, RZ, RZ, 0x1 ;  /* 0x00000001ff0d7424 */ /* 0x000fe400078e00ff */
[----:B------:R-:W-:-:S04]  /*53e0*/  IMAD.X R9, RZ, RZ, ~R8, P0 ;  /* 0x000000ffff097224 */ /* 0x000fc800000e0e08 */
[-C--:B-1----:R-:W-:Y:S01]  /*53f0*/  IMAD R10, R9, R20.reuse, RZ ;  /* 0x00000014090a7224 */ /* 0x082fe200078e02ff */
[----:B------:R-:W1:Y:S01]  /*5400*/  LDC R26, c[0x0][0x608] ;  /* 0x00018200ff1a7b82 */ /* 0x000e620000000800 */
[----:B------:R-:W-:-:S04]  /*5410*/  IMAD.WIDE.U32 R8, R11, R20, R4 ;  /* 0x000000140b087225 */ /* 0x000fc800078e0004 */
[----:B------:R-:W-:Y:S01]  /*5420*/  IMAD R11, R11, R21, R10 ;  /* 0x000000150b0b7224 */ /* 0x000fe200078e020a */
[----:B------:R-:W-:Y:S02]  /*5430*/  I2FP.F32.U32 R10, R24 ;  /* 0x00000018000a7245 */ /* 0x000fe40000201000 */
[----:B------:R-:W2:Y:S01]  /*5440*/  LDC R28, c[0x0][0x658] ;  /* 0x00019600ff1c7b82 */ /* 0x000ea20000000800 */
[----:B------:R-:W-:Y:S01]  /*5450*/  IMAD.IADD R9, R9, 0x1, R11 ;  /* 0x0000000109097824 */ /* 0x000fe200078e020b */
[----:B---3--:R-:W-:Y:S01]  /*5460*/  ISETP.NE.U32.AND P0, PT, R30, RZ, PT ;  /* 0x000000ff1e00720c */ /* 0x008fe20003f05070 */
[----:B------:R-:W-:Y:S01]  /*5470*/  FMUL R10, R10, UR6 ;  /* 0x000000060a0a7c20 */ /* 0x000fe20008400000 */
[----:B------:R-:W-:Y:S02]  /*5480*/  IMAD.MOV.U32 R11, RZ, RZ, -0x1 ;  /* 0xffffffffff0b7424 */ /* 0x000fe400078e00ff */
[----:B------:R-:W-:Y:S01]  /*5490*/  ISETP.NE.AND.EX P0, PT, R31, RZ, PT, P0 ;  /* 0x000000ff1f00720c */ /* 0x000fe20003f05300 */
[----:B------:R3:W4:Y:S01]  /*54a0*/  F2I.U32.TRUNC.NTZ R19, R10 ;  /* 0x0000000a00137305 */ /* 0x000722000020f000 */
[----:B------:R-:W3:Y:S01]  /*54b0*/  LDC R21, c[0x0][0x148] ;  /* 0x00005200ff157b82 */ /* 0x000ee20000000800 */
[----:B0-----:R-:W-:-:S02]  /*54c0*/  SHF.R.U64 R18, R8, R14, R9 ;  /* 0x0000000e08127219 */ /* 0x001fc40000001209 */
[----:B------:R-:W-:-:S05]  /*54d0*/  SHF.R.U32.HI R9, RZ, R14, R9 ;  /* 0x0000000eff097219 */ /* 0x000fca0000011609 */
[----:B------:R-:W0:Y:S01]  /*54e0*/  LDC R22, c[0x0][0x600] ;  /* 0x00018000ff167b82 */ /* 0x000e220000000800 */
[-CC-:B-1----:R-:W-:Y:S02]  /*54f0*/  SHF.R.U64 R16, R18, R26.reuse, R9.reuse ;  /* 0x0000001a12107219 */ /* 0x182fe40000001209 */
[----:B------:R-:W-:-:S05]  /*5500*/  SHF.R.U32.HI R9, RZ, R26, R9 ;  /* 0x0000001aff097219 */ /* 0x000fca0000011609 */
[----:B------:R-:W1:Y:S01]  /*5510*/  LDC R27, c[0x0][0x648] ;  /* 0x00019200ff1b7b82 */ /* 0x000e620000000800 */
[-CC-:B--2---:R-:W-:Y:S02]  /*5520*/  SHF.R.U64 R20, R16, R28.reuse, R9.reuse ;  /* 0x0000001c10147219 */ /* 0x184fe40000001209 */
[-C--:B------:R-:W-:Y:S02]  /*5530*/  SHF.L.U32 R11, R11, R28.reuse, RZ ;  /* 0x0000001c0b0b7219 */ /* 0x080fe400000006ff */
[-C--:B------:R-:W-:Y:S01]  /*5540*/  SHF.R.U32.HI R9, RZ, R28.reuse, R9 ;  /* 0x0000001cff097219 */ /* 0x080fe20000011609 */
[----:B------:R-:W-:Y:S01]  /*5550*/  IMAD.MOV.U32 R8, RZ, RZ, R20 ;  /* 0x000000ffff087224 */ /* 0x000fe200078e0014 */
[----:B------:R-:W-:Y:S01]  /*5560*/  SHF.L.U32 R26, R13, R28, RZ ;  /* 0x0000001c0d1a7219 */ /* 0x000fe200000006ff */
[----:B------:R-:W2:Y:S01]  /*5570*/  LDC R29, c[0x0][0x638] ;  /* 0x00018e00ff1d7b82 */ /* 0x000ea20000000800 */
[----:B------:R-:W-:-:S07]  /*5580*/  LOP3.LUT R25, RZ, R11, RZ, 0x33, !PT ;  /* 0x0000000bff197212 */ /* 0x000fce00078e33ff */
[----:B------:R-:W0:Y:S01]  /*5590*/  LDC R32, c[0x0][0x610] ;  /* 0x00018400ff207b82 */ /* 0x000e220000000800 */
[----:B----4-:R-:W-:Y:S05]  /*55a0*/  @!P0 BRA `(.L_x_107) ;  /* 0x0000000000288947 */ /* 0x010fea0003800000 */
[----:B------:R-:W4:Y:S02]  /*55b0*/  LDC R13, c[0x0][0x64c] ;  /* 0x00019300ff0d7b82 */ /* 0x000f240000000800 */
[----:B----4-:R-:W-:-:S05]  /*55c0*/  IADD3 R13, P0, R20, R13, RZ ;  /* 0x0000000d140d7210 */ /* 0x010fca0007f1e0ff */
[----:B------:R-:W-:-:S04]  /*55d0*/  IMAD.X R17, RZ, RZ, R9, P0 ;  /* 0x000000ffff117224 */ /* 0x000fc800000e0609 */
[----:B------:R-:W-:-:S04]  /*55e0*/  IMAD.WIDE.U32 R8, R17, R30, RZ ;  /* 0x0000001e11087225 */ /* 0x000fc800078e00ff */
[----:B---3--:R-:W-:-:S04]  /*55f0*/  IMAD.WIDE.U32 R10, P0, R13, R31, R8 ;  /* 0x0000001f0d0a7225 */ /* 0x008fc80007800008 */
[----:B------:R-:W-:-:S04]  /*5600*/  IMAD.WIDE.U32 R8, R13, R30, RZ ;  /* 0x0000001e0d087225 */ /* 0x000fc800078e00ff */
[----:B------:R-:W-:Y:S01]  /*5610*/  IMAD.X R15, RZ, RZ, RZ, P0 ;  /* 0x000000ffff0f7224 */ /* 0x000fe200000e06ff */
[----:B------:R-:W-:Y:S01]  /*5620*/  IADD3 RZ, P0, R9, R10, RZ ;  /* 0x0000000a09ff7210 */ /* 0x000fe20007f1e0ff */
[----:B------:R-:W-:-:S04]  /*5630*/  IMAD.MOV.U32 R14, RZ, RZ, R11 ;  /* 0x000000ffff0e7224 */ /* 0x000fc800078e000b */
[----:B------:R-:W-:-:S08]  /*5640*/  IMAD.WIDE.U32.X R8, R17, R31, R14, P0 ;  /* 0x0000001f11087225 */ /* 0x000fd000000e040e */
.L_x_107:
[----:B-1----:R-:W-:Y:S01]  /*5650*/  SHF.R.U64 R8, R8, R27, R9 ;  /* 0x0000001b08087219 */ /* 0x002fe20000001209 */
[----:B0-----:R-:W-:Y:S01]  /*5660*/  VIADD R13, R22, 0xffffffff ;  /* 0xffffffff160d7836 */ /* 0x001fe20000000000 */
[----:B------:R-:W-:Y:S01]  /*5670*/  LOP3.LUT R11, R16, R25, RZ, 0xc0, !PT ;  /* 0x00000019100b7212 */ /* 0x000fe200078ec0ff */
[----:B------:R-:W-:Y:S02]  /*5680*/  IMAD.MOV R19, RZ, RZ, -R19 ;  /* 0x000000ffff137224 */ /* 0x000fe400078e0a13 */
[----:B------:R-:W-:Y:S02]  /*5690*/  IMAD.MOV R9, RZ, RZ, -R8 ;  /* 0x000000ffff097224 */ /* 0x000fe400078e0a08 */
[----:B------:R-:W-:Y:S01]  /*56a0*/  IMAD R26, R26, R8, R11 ;  /* 0x000000081a1a7224 */ /* 0x000fe200078e020b */
[----:B------:R-:W-:Y:S01]  /*56b0*/  LOP3.LUT R11, R18, R13, RZ, 0xc0, !PT ;  /* 0x0000000d120b7212 */ /* 0x000fe200078ec0ff */
[----:B---3--:R-:W-:Y:S02]  /*56c0*/  @P4 IMAD R23, R21, R19, R24 ;  /* 0x0000001315174224 */ /* 0x008fe400078e0218 */
[----:B--2---:R-:W-:-:S02]  /*56d0*/  IMAD R8, R9, R29, R20 ;  /* 0x0000001d09087224 */ /* 0x004fc400078e0214 */
[----:B------:R-:W-:Y:S02]  /*56e0*/  IMAD R26, R26, R32, R23 ;  /* 0x000000201a1a7224 */ /* 0x000fe400078e0217 */
[----:B------:R-:W-:Y:S02]  /*56f0*/  IMAD R9, R8, R22, R11 ;  /* 0x0000001608097224 */ /* 0x000fe400078e020b */
[----:B------:R-:W-:-:S03]  /*5700*/  IMAD.MOV.U32 R10, RZ, RZ, 0x1 ;  /* 0x00000001ff0a7424 */ /* 0x000fc600078e00ff */
[----:B------:R-:W-:Y:S02]  /*5710*/  SEL R15, R9, R26, !P4 ;  /* 0x0000001a090f7207 */ /* 0x000fe40006000000 */
[----:B------:R-:W-:Y:S02]  /*5720*/  PRMT R8, R10, 0x7610, R8 ;  /* 0x000076100a087816 */ /* 0x000fe40000000008 */
[----:B------:R-:W-:-:S07]  /*5730*/  SEL R26, R26, R9, !P4 ;  /* 0x000000091a1a7207 */ /* 0x000fce0006000000 */
.L_x_105:
[----:B------:R-:W-:Y:S01]  /*5740*/  LOP3.LUT P0, RZ, R8, 0xff, RZ, 0xc0, !PT ;  /* 0x000000ff08ff7812 */ /* 0x000fe2000780c0ff */
[----:B------:R-:W-:-:S12]  /*5750*/  IMAD.MOV.U32 R71, RZ, RZ, R26 ;  /* 0x000000ffff477224 */ /* 0x000fd800078e001a */
[----:B------:R-:W-:Y:S05]  /*5760*/  @P0 BRA `(.L_x_108) ;  /* 0xffffffb800d00947 */ /* 0x000fea000383ffff */
[----:B------:R-:W-:Y:S05]  /*5770*/  EXIT ;  /* 0x000000000000794d */ /* 0x000fea0003800000 */
.L_x_8:
[----:B0-----:R-:W-:Y:S01]  /*5780*/  ULDC.64 UR4, c[0x0][0x650] ;  /* 0x0001940000047ab9 */ /* 0x001fe20000000a00 */
        /* <DEDUP_REMOVED lines=25> */
.L_x_110:
[----:B------:R-:W0:Y:S01]  /*5920*/  LDC.64 R28, c[0x0][0x640] ;  /* 0x00019000ff1c7b82 */ /* 0x000e220000000a00 */
[-CC-:B------:R-:W-:Y:S01]  /*5930*/  SHF.R.U64 R21, R16, R6.reuse, R17.reuse ;  /* 0x0000000610157219 */ /* 0x180fe20000001211 */
[----:B------:R-:W-:Y:S01]  /*5940*/  IMAD.MOV.U32 R31, RZ, RZ, 0x1 ;  /* 0x00000001ff1f7424 */ /* 0x000fe200078e00ff */
[----:B------:R-:W-:Y:S02]  /*5950*/  SHF.R.U32.HI R3, RZ, R6, R17 ;  /* 0x00000006ff037219 */ /* 0x000fe40000011611 */
[----:B------:R-:W-:-:S03]  /*5960*/  IADD3 R15, P0, RZ, -R21, RZ ;  /* 0x80000015ff0f7210 */ /* 0x000fc60007f1e0ff */
[----:B------:R-:W1:Y:S02]  /*5970*/  LDC R14, c[0x0][0x618] ;  /* 0x00018600ff0e7b82 */ /* 0x000e640000000800 */
[----:B------:R-:W-:Y:S02]  /*5980*/  IMAD.X R3, RZ, RZ, ~R3, P0 ;  /* 0x000000ffff037224 */ /* 0x000fe400000e0e03 */
[----:B------:R-:W-:-:S04]  /*5990*/  IMAD.WIDE.U32 R12, R15, R22, R4 ;  /* 0x000000160f0c7225 */ /* 0x000fc800078e0004 */
[----:B------:R-:W2:Y:S01]  /*59a0*/  LDC R16, c[0x0][0x608] ;  /* 0x00018200ff107b82 */ /* 0x000ea20000000800 */
[----:B------:R-:W-:-:S04]  /*59b0*/  IMAD R6, R3, R22, RZ ;  /* 0x0000001603067224 */ /* 0x000fc800078e02ff */
[----:B------:R-:W-:-:S03]  /*59c0*/  IMAD R3, R15, R23, R6 ;  /* 0x000000170f037224 */ /* 0x000fc600078e0206 */
[----:B------:R-:W3:Y:S01]  /*59d0*/  LDC R26, c[0x0][0x658] ;  /* 0x00019600ff1a7b82 */ /* 0x000ee20000000800 */
[----:B------:R-:W-:Y:S01]  /*59e0*/  IMAD.IADD R3, R13, 0x1, R3 ;  /* 0x000000010d037824 */ /* 0x000fe200078e0203 */
[----:B0-----:R-:W-:Y:S01]  /*59f0*/  ISETP.NE.U32.AND P0, PT, R28, RZ, PT ;  /* 0x000000ff1c00720c */ /* 0x001fe20003f05070 */
[----:B------:R-:W-:-:S03]  /*5a00*/  IMAD.MOV.U32 R13, RZ, RZ, -0x1 ;  /* 0xffffffffff0d7424 */ /* 0x000fc600078e00ff */
        /* <DEDUP_REMOVED lines=25> */
.L_x_111:
[----:B-1----:R-:W-:Y:S01]  /*5ba0*/  SHF.R.U64 R6, R12, R25, R13 ;  /* 0x000000190c067219 */ /* 0x002fe2000000120d */
[----:B0-----:R-:W-:Y:S01]  /*5bb0*/  VIADD R13, R24, 0xffffffff ;  /* 0xffffffff180d7836 */ /* 0x001fe20000000000 */
[----:B------:R-:W-:Y:S01]  /*5bc0*/  SHF.L.U32 R9, R31, R26, RZ ;  /* 0x0000001a1f097219 */ /* 0x000fe200000006ff */
[----:B------:R-:W-:Y:S01]  /*5bd0*/  @P4 IMAD R10, R11, R20, R8 ;  /* 0x000000140b0a4224 */ /* 0x000fe200078e0208 */
[----:B------:R-:W-:Y:S01]  /*5be0*/  LOP3.LUT R3, R22, R33, RZ, 0xc0, !PT ;  /* 0x0000002116037212 */ /* 0x000fe200078ec0ff */
[----:B------:R-:W-:Y:S01]  /*5bf0*/  IMAD.MOV R12, RZ, RZ, -R6 ;  /* 0x000000ffff0c7224 */ /* 0x000fe200078e0a06 */
[----:B------:R-:W-:Y:S01]  /*5c00*/  LOP3.LUT R18, R18, R13, RZ, 0xc0, !PT ;  /* 0x0000000d12127212 */ /* 0x000fe200078ec0ff */
[----:B------:R-:W-:Y:S02]  /*5c10*/  IMAD.MOV.U32 R16, RZ, RZ, R21 ;  /* 0x000000ffff107224 */ /* 0x000fe400078e0015 */
[----:B------:R-:W-:Y:S02]  /*5c20*/  IMAD R9, R9, R6, R3 ;  /* 0x0000000609097224 */ /* 0x000fe400078e0203 */
[----:B--2---:R-:W-:-:S02]  /*5c30*/  IMAD R3, R12, R27, R23 ;  /* 0x0000001b0c037224 */ /* 0x004fc400078e0217 */
[----:B---3--:R-:W-:Y:S02]  /*5c40*/  IMAD R10, R9, R30, R10 ;  /* 0x0000001e090a7224 */ /* 0x008fe400078e020a */
[----:B------:R-:W-:Y:S02]  /*5c50*/  IMAD.MOV.U32 R6, RZ, RZ, 0x1 ;  /* 0x00000001ff067424 */ /* 0x000fe400078e00ff */
[----:B------:R-:W-:-:S03]  /*5c60*/  IMAD R9, R3, R24, R18 ;  /* 0x0000001803097224 */ /* 0x000fc600078e0212 */
[----:B------:R-:W-:Y:S02]  /*5c70*/  PRMT R3, R6, 0x7610, R3 ;  /* 0x0000761006037816 */ /* 0x000fe40000000003 */
[----:B------:R-:W-:Y:S02]  /*5c80*/  SEL R6, R9, R10, !P4 ;  /* 0x0000000a09067207 */ /* 0x000fe40006000000 */
[----:B------:R-:W-:-:S07]  /*5c90*/  SEL R18, R10, R9, !P4 ;  /* 0x000000090a127207 */ /* 0x000fce0006000000 */
.L_x_109:
[----:B------:R-:W-:-:S08]  /*5ca0*/  NOP ;  /* 0x0000000000007918 */ /* 0x000fd00000000000 */
[----:B------:R-:W0:-:S00]  /*5cb0*/  USETMAXREG.DEALLOC.CTAPOOL 0x28 ;  /* 0x00000028000079c8 */ /* 0x000e0000080e0500 */
[----:B0-----:R-:W-:-:S13]  /*5cc0*/  ISETP.NE.AND P0, PT, R7, RZ, PT ;  /* 0x000000ff0700720c */ /* 0x001fda0003f05270 */
[----:B------:R-:W-:Y:S05]  /*5cd0*/  @P0 EXIT ;  /* 0x000000000000094d */ /* 0x000fea0003800000 */
[----:B------:R-:W-:Y:S01]  /*5ce0*/  LOP3.LUT P0, RZ, R3, 0xff, RZ, 0xc0, !PT ;  /* 0x000000ff03ff7812 */ /* 0x000fe2000780c0ff */
[----:B------:R-:W-:Y:S02]  /*5cf0*/  IMAD.MOV.U32 R3, RZ, RZ, 0x1 ;  /* 0x00000001ff037424 */ /* 0x000fe400078e00ff */
[----:B------:R-:W-:-:S10]  /*5d00*/  IMAD.MOV.U32 R17, RZ, RZ, RZ ;  /* 0x000000ffff117224 */ /* 0x000fd400078e00ff */
[----:B------:R-:W-:Y:S05]  /*5d10*/  @!P0 BRA `(.L_x_112) ;  /* 0x0000000c003c8947 */ /* 0x000fea0003800000 */
[----:B------:R-:W0:Y:S01]  /*5d20*/  LDC R3, c[0x0][0x28c] ;  /* 0x0000a300ff037b82 */ /* 0x000e220000000800 */
[----:B------:R-:W1:Y:S01]  /*5d30*/  S2R R12, SR_CgaCtaId ;  /* 0x00000000000c7919 */ /* 0x000e620000008800 */
[----:B------:R-:W-:Y:S01]  /*5d40*/  ULDC UR5, c[0x0][0x658] ;  /* 0x0001960000057ab9 */ /* 0x000fe20000000800 */
[----:B------:R-:W-:Y:S01]  /*5d50*/  UMOV UR7, 0xffffffff ;  /* 0xffffffff00077882 */ /* 0x000fe20000000000 */
[----:B------:R-:W-:Y:S01]  /*5d60*/  ULDC UR6, c[0x0][0xc] ;  /* 0x0000030000067ab9 */ /* 0x000fe20000000800 */
[----:B------:R-:W-:Y:S01]  /*5d70*/  USHF.L.U32 UR8, UR7, UR5, URZ ;  /* 0x0000000507087299 */ /* 0x000fe2000800063f */
[----:B------:R-:W-:Y:S01]  /*5d80*/  BSSY B0, `(.L_x_112) ;  /* 0x00000c8000007945 */ /* 0x000fe20003800000 */
[----:B------:R-:W-:Y:S01]  /*5d90*/  UMOV UR9, 0x1 ;  /* 0x0000000100097882 */ /* 0x000fe20000000000 */
[----:B------:R-:W-:Y:S01]  /*5da0*/  ULDC UR7, c[0x0][0x10] ;  /* 0x0000040000077ab9 */ /* 0x000fe20000000800 */
[----:B------:R-:W-:Y:S01]  /*5db0*/  USHF.L.U32 UR18, UR9, UR5, URZ ;  /* 0x0000000509127299 */ /* 0x000fe2000800063f */
[----:B------:R-:W-:Y:S01]  /*5dc0*/  IMAD.MOV.U32 R14, RZ, RZ, 0x1 ;  /* 0x00000001ff0e7424 */ /* 0x000fe200078e00ff */
[----:B------:R-:W-:Y:S01]  /*5dd0*/  UIMAD.WIDE.U32 UR6, UR6, UR7, URZ ;  /* 0x00000007060672a5 */ /* 0x000fe2000f8e003f */
[----:B------:R-:W-:Y:S01]  /*5de0*/  LOP3.LUT R15, R2, 0x2, RZ, 0xfc, !PT ;  /* 0x00000002020f7812 */ /* 0x000fe200078efcff */
[----:B------:R-:W-:Y:S01]  /*5df0*/  ULDC UR5, c[0x0][0x14] ;  /* 0x0000050000057ab9 */ /* 0x000fe20000000800 */
[----:B------:R-:W-:Y:S01]  /*5e00*/  IMAD.MOV.U32 R17, RZ, RZ, RZ ;  /* 0x000000ffff117224 */ /* 0x000fe200078e00ff */
[----:B------:R-:W-:-:S02]  /*5e10*/  UIMAD.WIDE.U32 UR20, UR6, UR5, URZ ;  /* 0x00000005061472a5 */ /* 0x000fc4000f8e003f */
[----:B------:R-:W-:Y:S01]  /*5e20*/  UIMAD UR13, UR7, UR5, URZ ;  /* 0x00000005070d72a4 */ /* 0x000fe2000f8e023f */
[----:B------:R-:W-:Y:S01]  /*5e30*/  ULDC UR4, c[0x0][0x600] ;  /* 0x0001800000047ab9 */ /* 0x000fe20000000800 */
[----:B------:R-:W-:Y:S02]  /*5e40*/  ULOP3.LUT UR17, URZ, UR8, URZ, 0x33, !UPT ;  /* 0x000000083f117292 */ /* 0x000fe4000f8e333f */
[----:B------:R-:W-:Y:S01]  /*5e50*/  UIADD3 UR4, UR4, -0x1, URZ ;  /* 0xffffffff04047890 */ /* 0x000fe2000fffe03f */
[----:B0-----:R-:W-:Y:S01]  /*5e60*/  VIADD R3, R3, 0x7f ;  /* 0x0000007f03037836 */ /* 0x001fe20000000000 */
[----:B------:R-:W-:Y:S01]  /*5e70*/  UIADD3 UR13, UR21, UR13, URZ ;  /* 0x0000000d150d7290 */ /* 0x000fe2000fffe03f */
[----:B------:R-:W-:-:S03]  /*5e80*/  ULDC.64 UR22, c[0x0][0x198] ;  /* 0x0000660000167ab9 */ /* 0x000fc60000000a00 */
[----:B------:R-:W-:-:S04]  /*5e90*/  SHF.R.S32.HI R8, RZ, 0x1f, R3 ;  /* 0x0000001fff087819 */ /* 0x000fc80000011403 */
[----:B------:R-:W-:Y:S01]  /*5ea0*/  LEA.HI R8, R8, R3, RZ, 0x7 ;  /* 0x0000000308087211 */ /* 0x000fe200078f38ff */
[C---:B-1----:R-:W-:Y:S02]  /*5eb0*/  IMAD.SHL.U32 R11, R12.reuse, 0x10, RZ ;  /* 0x000000100c0b7824 */ /* 0x042fe400078e00ff */
[----:B------:R-:W-:Y:S01]  /*5ec0*/  IMAD.SHL.U32 R12, R12, 0x800, RZ ;  /* 0x000008000c0c7824 */ /* 0x000fe200078e00ff */
[----:B------:R-:W-:Y:S01]  /*5ed0*/  SHF.R.S32.HI R10, RZ, 0x7, R8 ;  /* 0x00000007ff0a7819 */ /* 0x000fe20000011408 */
[----:B------:R-:W-:Y:S01]  /*5ee0*/  IMAD.MOV.U32 R3, RZ, RZ, 0x1 ;  /* 0x00000001ff037424 */ /* 0x000fe200078e00ff */
[----:B------:R-:W-:Y:S02]  /*5ef0*/  LOP3.LUT R11, R11, 0x30, RZ, 0xc0, !PT ;  /* 0x000000300b0b7812 */ /* 0x000fe400078ec0ff */
[----:B------:R-:W-:Y:S01]  /*5f00*/  LOP3.LUT R12, R12, 0x1800, RZ, 0xc0, !PT ;  /* 0x000018000c0c7812 */ /* 0x000fe200078ec0ff */
[----:B------:R-:W-:-:S07]  /*5f10*/  VIADD R13, R10, 0x1 ;  /* 0x000000010a0d7836 */ /* 0x000fce0000000000 */
.L_x_123:
[----:B------:R-:W-:-:S03]  /*5f20*/  UMOV UR5, 0xffffffff ;  /* 0xffffffff00057882 */ /* 0x000fc60000000000 */
[----:B------:R-:W-:Y:S05]  /*5f30*/  BRA.DIV UR5, `(.L_x_113) ;  /* 0x0000001205587947 */ /* 0x000fea000b800000 */
[----:B------:R-:W-:-:S13]  /*5f40*/  ELECT P0, URZ, PT ;  /* 0x00000000003f782f */ /* 0x000fda0003800000 */
.L_x_139:
[----:B------:R-:W0:Y:S01]  /*5f50*/  LDC R7, c[0x0][0x28c] ;  /* 0x0000a300ff077b82 */ /* 0x000e220000000800 */
[----:B------:R-:W-:Y:S01]  /*5f60*/  BSSY B1, `(.L_x_114) ;  /* 0x0000038000017945 */ /* 0x000fe20003800000 */
[----:B0-----:R-:W-:-:S13]  /*5f70*/  ISETP.LT.OR P0, PT, R7, 0x1, !P0 ;  /* 0x000000010700780c */ /* 0x001fda0004701670 */
[----:B------:R-:W-:Y:S05]  /*5f80*/  @P0 BRA `(.L_x_115) ;  /* 0x0000000000d40947 */ /* 0x000fea0003800000 */
[----:B------:R-:W-:Y:S02]  /*5f90*/  IMAD R20, R6, 0x40, R11 ;  /* 0x0000004006147824 */ /* 0x000fe400078e020b */
[----:B------:R-:W-:Y:S02]  /*5fa0*/  IMAD.SHL.U32 R19, R18, 0x80, RZ ;  /* 0x0000008012137824 */ /* 0x000fe400078e00ff */
[----:B------:R-:W-:Y:S02]  /*5fb0*/  IMAD.MOV.U32 R23, RZ, RZ, RZ ;  /* 0x000000ffff177224 */ /* 0x000fe400078e00ff */
[----:B------:R-:W-:Y:S02]  /*5fc0*/  IMAD.MOV.U32 R6, RZ, RZ, R13 ;  /* 0x000000ffff067224 */ /* 0x000fe400078e000d */
[----:B------:R-:W-:Y:S02]  /*5fd0*/  IMAD.MOV.U32 R7, RZ, RZ, R3 ;  /* 0x000000ffff077224 */ /* 0x000fe400078e0003 */
[----:B------:R-:W-:-:S07]  /*5fe0*/  IMAD.MOV.U32 R9, RZ, RZ, R17 ;  /* 0x000000ffff097224 */ /* 0x000fce00078e0011 */
.L_x_118:
[----:B------:R-:W0:Y:S01]  /*5ff0*/  S2R R21, SR_CgaCtaId ;  /* 0x0000000000157919 */ /* 0x000e220000008800 */
[----:B------:R-:W-:Y:S02]  /*6000*/  MOV R8, 0x400 ;  /* 0x0000040000087802 */ /* 0x000fe40000000f00 */
[----:B------:R-:W-:-:S13]  /*6010*/  LOP3.LUT P1, RZ, R0, 0x7f, RZ, 0xc0, !PT ;  /* 0x0000007f00ff7812 */ /* 0x000fda000782c0ff */
[----:B------:R-:W1:Y:S01]  /*6020*/  @!P1 LDC R18, c[0x0][0x500] ;  /* 0x00014000ff129b82 */ /* 0x000e620000000800 */
[----:B0-----:R-:W-:Y:S02]  /*6030*/  LEA R22, R21, R8, 0x18 ;  /* 0x0000000815167211 */ /* 0x001fe400078ec0ff */
[----:B------:R-:W-:-:S03]  /*6040*/  SHF.L.U32 R8, R7, 0x1f, RZ ;  /* 0x0000001f07087819 */ /* 0x000fc600000006ff */
[----:B------:R-:W-:-:S04]  /*6050*/  IMAD R21, R9, 0x8, R22 ;  /* 0x0000000809157824 */ /* 0x000fc800078e0216 */
[----:B------:R-:W0:Y:S02]  /*6060*/  SYNCS.PHASECHK.TRANS64.TRYWAIT P0, [R21+URZ+0x48], R8 ;  /* 0x00004808150075a7 */ /* 0x000e24000800017f */
[----:B01----:R-:W-:Y:S05]  /*6070*/  @!P0 BRA `(.L_x_116) ;  /* 0x0000001000288947 */ /* 0x003fea0003800000 */
.L_x_140:
[----:B0-----:R-:W-:Y:S01]  /*6080*/  PRMT R8, R15, 0x9910, RZ ;  /* 0x000099100f087816 */ /* 0x001fe200000000ff */
[----:B------:R0:W-:Y:S03]  /*6090*/  @!P1 SYNCS.ARRIVE.TRANS64 RZ, [R21+URZ], R18 ;  /* 0x0000001215ff99a7 */ /* 0x0001e6000800003f */
[----:B------:R-:W-:-:S13]  /*60a0*/  ISETP.NE.AND P0, PT, R8, 0x2, PT ;  /* 0x000000020800780c */ /* 0x000fda0003f05270 */
[----:B0-----:R-:W-:Y:S05]  /*60b0*/  @P0 BRA `(.L_x_117) ;  /* 0x0000000000040947 */ /* 0x001fea0003800000 */
[----:B------:R-:W-:Y:S01]  /*60c0*/  BPT.TRAP 0x1 ;  /* 0x000000040000795c */ /* 0x000fe20000300000 */
.L_x_117:
[----:B------:R-:W-:Y:S01]  /*60d0*/  R2UR UR16, R22 ;  /* 0x00000000161072ca */ /* 0x000fe200000e0000 */
[----:B------:R-:W-:Y:S01]  /*60e0*/  IMAD R22, R9, 0x4000, R22 ;  /* 0x0000400009167824 */ /* 0x000fe200078e0216 */
[----:B------:R-:W-:Y:S01]  /*60f0*/  R2UR UR9, R21 ;  /* 0x00000000150972ca */ /* 0x000fe200000e0000 */
[----:B------:R-:W-:Y:S01]  /*6100*/  IMAD R8, R9, 0x2000, R12 ;  /* 0x0000200009087824 */ /* 0x000fe200078e020c */
[----:B------:R-:W-:Y:S01]  /*6110*/  UIADD3 UR6, UP0, UR22, 0xf0, URZ ;  /* 0x000000f016067890 */ /* 0x000fe2000ff1e03f */
[----:B------:R-:W-:Y:S01]  /*6120*/  VIADD R6, R6, 0xffffffff ;  /* 0xffffffff06067836 */ /* 0x000fe20000000000 */
[----:B------:R-:W-:Y:S01]  /*6130*/  R2UR UR5, R22 ;  /* 0x00000000160572ca */ /* 0x000fe200000e0000 */
[----:B------:R-:W-:Y:S01]  /*6140*/  UIADD3 UR24, UP1, UR22, 0x1f0, URZ ;  /* 0x000001f016187890 */ /* 0x000fe2000ff3e03f */
[----:B------:R-:W-:Y:S01]  /*6150*/  R2UR UR8, R8 ;  /* 0x00000000080872ca */ /* 0x000fe200000e0000 */
[----:B------:R-:W-:Y:S01]  /*6160*/  UIADD3.X UR7, URZ, UR23, URZ, UP0, !UPT ;  /* 0x000000173f077290 */ /* 0x000fe200087fe43f */
[----:B------:R-:W-:Y:S01]  /*6170*/  R2UR UR11, R19 ;  /* 0x00000000130b72ca */ /* 0x000fe200000e0000 */
[----:B------:R-:W-:Y:S01]  /*6180*/  VIADD R9, R9, 0x1 ;  /* 0x0000000109097836 */ /* 0x000fe20000000000 */
[----:B------:R-:W-:Y:S01]  /*6190*/  R2UR UR10, R23 ;  /* 0x00000000170a72ca */ /* 0x000fe200000e0000 */
[----:B------:R-:W-:Y:S01]  /*61a0*/  UIADD3.X UR25, URZ, UR23, URZ, UP1, !UPT ;  /* 0x000000173f197290 */ /* 0x000fe20008ffe43f */
[----:B------:R-:W-:Y:S01]  /*61b0*/  R2UR UR12, R16 ;  /* 0x00000000100c72ca */ /* 0x000fe200000e0000 */
[----:B------:R-:W-:Y:S01]  /*61c0*/  UMOV UR14, 0x0 ;  /* 0x00000000000e7882 */ /* 0x000fe20000000000 */
[----:B------:R-:W-:Y:S01]  /*61d0*/  R2UR UR19, R20 ;  /* 0x00000000141372ca */ /* 0x000fe200000e0000 */
[----:B------:R-:W-:Y:S01]  /*61e0*/  UMOV UR15, 0x10000000 ;  /* 0x10000000000f7882 */ /* 0x000fe20000000000 */
[----:B------:R-:W-:Y:S01]  /*61f0*/  ISETP.GT.AND P1, PT, R6, 0x1, PT ;  /* 0x000000010600780c */ /* 0x000fe20003f24270 */
[----:B------:R-:W-:Y:S01]  /*6200*/  UIADD3 UR5, UR5, 0x180, URZ ;  /* 0x0000018005057890 */ /* 0x000fe2000fffe03f */
[----:B------:R-:W-:Y:S01]  /*6210*/  ISETP.NE.AND P0, PT, R9, 0x9, PT ;  /* 0x000000090900780c */ /* 0x000fe20003f05270 */
[----:B------:R-:W-:Y:S01]  /*6220*/  UIADD3 UR16, UR16, 0x24180, UR8 ;  /* 0x0002418010107890 */ /* 0x000fe2000fffe008 */
[----:B------:R-:W-:Y:S01]  /*6230*/  VIADD R23, R23, 0x80 ;  /* 0x0000008017177836 */ /* 0x000fe20000000000 */
[----:B------:R-:W-:Y:S01]  /*6240*/  UMOV UR26, 0xf0000 ;  /* 0x000f0000001a7882 */ /* 0x000fe20000000000 */
[----:B------:R-:W-:-:S02]  /*6250*/  SEL R8, RZ, 0x1, P0 ;  /* 0x00000001ff087807 */ /* 0x000fc40000000000 */
[----:B------:R-:W-:Y:S01]  /*6260*/  UMOV UR8, UR5 ;  /* 0x0000000500087c82 */ /* 0x000fe20008000000 */
[----:B------:R-:W-:Y:S01]  /*6270*/  SEL R9, R9, RZ, P0 ;  /* 0x000000ff09097207 */ /* 0x000fe20000000000 */
[----:B------:R0:W-:Y:S01]  /*6280*/  UTMALDG.3D [UR8], [UR6], desc[UR14] ;  /* 0x00000e08060075b4 */ /* 0x0001e20008011000 */
[----:B------:R-:W-:Y:S01]  /*6290*/  LOP3.LUT R7, R7, R8, RZ, 0x3c, !PT ;  /* 0x0000000807077212 */ /* 0x000fe200078e3cff */
[----:B0-----:R-:W-:Y:S01]  /*62a0*/  UMOV UR11, UR19 ;  /* 0x00000013000b7c82 */ /* 0x001fe20008000000 */
[----:B------:R-:W-:Y:S02]  /*62b0*/  UMOV UR8, UR16 ;  /* 0x0000001000087c82 */ /* 0x000fe40008000000 */
[----:B------:R0:W-:Y:S02]  /*62c0*/  UTMALDG.3D.MULTICAST [UR8], [UR24], UR26, desc[UR14] ;  /* 0x00000e08180073b4 */ /* 0x0001e4000801181a */
[----:B0-----:R-:W-:Y:S05]  /*62d0*/  @P1 BRA `(.L_x_118) ;  /* 0xfffffffc00441947 */ /* 0x001fea000383ffff */
.L_x_115:
[----:B------:R-:W-:Y:S05]  /*62e0*/  BSYNC B1 ;  /* 0x0000000000017941 */ /* 0x000fea0003800000 */
.L_x_114:
[----:B------:R-:W-:Y:S01]  /*62f0*/  LOP3.LUT P1, RZ, R14, 0xff, RZ, 0xc0, !PT ;  /* 0x000000ff0eff7812 */ /* 0x000fe2000782c0ff */
[C---:B------:R-:W-:Y:S01]  /*6300*/  IMAD.IADD R17, R10.reuse, 0x1, R17 ;  /* 0x000000010a117824 */ /* 0x040fe200078e0211 */
[----:B------:R-:W-:Y:S01]  /*6310*/  ULDC.64 UR6, c[0x0][0x650] ;  /* 0x0001940000067ab9 */ /* 0x000fe20000000a00 */
[C---:B------:R-:W-:Y:S01]  /*6320*/  ISETP.GE.U32.AND P2, PT, R10.reuse, 0x9, PT ;  /* 0x000000090a00780c */ /* 0x040fe20003f46070 */
[----:B------:R-:W-:Y:S01]  /*6330*/  BSSY B1, `(.L_x_119) ;  /* 0x000006a000017945 */ /* 0x000fe20003800000 */
[----:B------:R-:W-:Y:S01]  /*6340*/  IMAD.MOV.U32 R18, RZ, RZ, -0x1 ;  /* 0xffffffffff127424 */ /* 0x000fe200078e00ff */
[----:B------:R-:W-:Y:S01]  /*6350*/  ISETP.GT.U32.AND P0, PT, R17, 0x8, PT ;  /* 0x000000081100780c */ /* 0x000fe20003f04070 */
[----:B------:R-:W-:Y:S01]  /*6360*/  IMAD.MOV.U32 R16, RZ, RZ, -0x1 ;  /* 0xffffffffff107424 */ /* 0x000fe200078e00ff */
[----:B------:R-:W-:Y:S02]  /*6370*/  PRMT R14, RZ, 0x7610, R14 ;  /* 0x00007610ff0e7816 */ /* 0x000fe4000000000e */
[----:B------:R-:W-:-:S03]  /*6380*/  ISETP.LT.U32.AND P0, PT, R10, 0x9, P0 ;  /* 0x000000090a00780c */ /* 0x000fc60000701070 */
[----:B------:R-:W0:Y:S01]  /*6390*/  @P1 S2R R7, SR_CgaCtaId ;  /* 0x0000000000071919 */ /* 0x000e220000008800 */
[----:B------:R-:W-:-:S04]  /*63a0*/  @P1 MOV R6, 0x400 ;  /* 0x0000040000061802 */ /* 0x000fc80000000f00 */
[----:B0-----:R-:W-:Y:S01]  /*63b0*/  @P1 LEA R8, R7, R6, 0x18 ;  /* 0x0000000607081211 */ /* 0x001fe200078ec0ff */
[----:B------:R-:W-:Y:S01]  /*63c0*/  IMAD.WIDE.U32 R6, R17, 0x38e38e39, RZ ;  /* 0x38e38e3911067825 */ /* 0x000fe200078e00ff */
[----:B------:R-:W-:Y:S02]  /*63d0*/  SEL R6, RZ, 0x1, !P0 ;  /* 0x00000001ff067807 */ /* 0x000fe40004000000 */
[----:B------:R0:W-:Y:S01]  /*63e0*/  @P1 SYNCS.ARRIVE.TRANS64.A1T0 RZ, [R8+URZ+0xa8], RZ ;  /* 0x0000a8ff08ff19a7 */ /* 0x0001e2000810003f */
[----:B------:R-:W-:Y:S02]  /*63f0*/  IADD3 R4, P1, R4, UR20, RZ ;  /* 0x0000001404047c10 */ /* 0x000fe4000ff3e0ff */
[----:B------:R-:W-:Y:S01]  /*6400*/  LOP3.LUT R3, R3, R6, RZ, 0x3c, !PT ;  /* 0x0000000603037212 */ /* 0x000fe200078e3cff */
[----:B------:R-:W-:Y:S01]  /*6410*/  IMAD.MOV.U32 R6, RZ, RZ, -0x1 ;  /* 0xffffffffff067424 */ /* 0x000fe200078e00ff */
[----:B------:R-:W-:Y:S02]  /*6420*/  IADD3.X R5, R5, UR13, RZ, P1, !PT ;  /* 0x0000000d05057c10 */ /* 0x000fe40008ffe4ff */
[----:B------:R-:W-:-:S02]  /*6430*/  ISETP.GE.U32.AND P0, PT, R4, UR6, PT ;  /* 0x0000000604007c0c */ /* 0x000fc4000bf06070 */
[----:B0-----:R-:W-:Y:S02]  /*6440*/  SHF.R.U32.HI R8, RZ, 0x1, R7 ;  /* 0x00000001ff087819 */ /* 0x001fe40000011607 */
[----:B------:R-:W-:Y:S02]  /*6450*/  ISETP.GE.U32.AND.EX P0, PT, R5, UR7, PT, P0 ;  /* 0x0000000705007c0c */ /* 0x000fe4000bf06100 */
[----:B------:R-:W-:Y:S01]  /*6460*/  @P2 LOP3.LUT R3, R3, 0x1, R8, 0x78, !PT ;  /* 0x0000000103032812 */ /* 0x000fe200078e7808 */
[----:B------:R-:W-:Y:S01]  /*6470*/  IMAD R17, R8, -0x9, R17 ;  /* 0xfffffff708117824 */ /* 0x000fe200078e0211 */
[----:B------:R-:W-:-:S09]  /*6480*/  PRMT R7, RZ, 0x7610, R7 ;  /* 0x00007610ff077816 */ /* 0x000fd20000000007 */
[----:B------:R-:W-:Y:S05]  /*6490*/  @P0 BRA `(.L_x_120) ;  /* 0x00000004004c0947 */ /* 0x000fea0003800000 */
[----:B------:R-:W0:Y:S01]  /*64a0*/  S2R R18, SR_CTAID.X ;  /* 0x0000000000127919 */ /* 0x000e220000002500 */
[----:B------:R-:W-:Y:S01]  /*64b0*/  ULDC.64 UR6, c[0x0][0x628] ;  /* 0x00018a0000067ab9 */ /* 0x000fe20000000a00 */
[----:B------:R-:W-:Y:S01]  /*64c0*/  ULDC UR8, c[0x0][0x630] ;  /* 0x00018c0000087ab9 */ /* 0x000fe20000000800 */
[----:B------:R-:W-:Y:S01]  /*64d0*/  ISETP.NE.U32.AND P0, PT, RZ, UR6, PT ;  /* 0x00000006ff007c0c */ /* 0x000fe2000bf05070 */
[----:B------:R-:W1:Y:S01]  /*64e0*/  S2R R19, SR_CTAID.Y ;  /* 0x0000000000137919 */ /* 0x000e620000002600 */
[----:B------:R-:W-:Y:S01]  /*64f0*/  ULDC UR9, c[0x0][0x150] ;  /* 0x0000540000097ab9 */ /* 0x000fe20000000800 */
[----:B------:R-:W-:Y:S01]  /*6500*/  IMAD.MOV.U32 R6, RZ, RZ, R4 ;  /* 0x000000ffff067224 */ /* 0x000fe200078e0004 */
[----:B------:R-:W-:Y:S01]  /*6510*/  ISETP.NE.AND.EX P0, PT, RZ, UR7, PT, P0 ;  /* 0x00000007ff007c0c */ /* 0x000fe2000bf05300 */
[----:B------:R-:W-:Y:S01]  /*6520*/  IMAD.MOV.U32 R7, RZ, RZ, R5 ;  /* 0x000000ffff077224 */ /* 0x000fe200078e0005 */
[----:B0-----:R-:W-:-:S11]  /*6530*/  I2FP.F32.U32 R20, R18 ;  /* 0x0000001200147245 */ /* 0x001fd60000201000 */
[----:B------:R-:W-:Y:S05]  /*6540*/  @!P0 BRA `(.L_x_121) ;  /* 0x0000000000288947 */ /* 0x000fea0003800000 */
[----:B------:R-:W-:Y:S02]  /*6550*/  ULDC UR5, c[0x0][0x634] ;  /* 0x00018d0000057ab9 */ /* 0x000fe40000000800 */
[----:B------:R-:W-:-:S05]  /*6560*/  IADD3 R7, P0, R4, UR5, RZ ;  /* 0x0000000504077c10 */ /* 0x000fca000ff1e0ff */
[----:B------:R-:W-:-:S04]  /*6570*/  IMAD.X R21, RZ, RZ, R5, P0 ;  /* 0x000000ffff157224 */ /* 0x000fc800000e0605 */
[----:B------:R-:W-:-:S04]  /*6580*/  IMAD.WIDE.U32 R8, R21, UR6, RZ ;  /* 0x0000000615087c25 */ /* 0x000fc8000f8e00ff */
[----:B------:R-:W-:-:S04]  /*6590*/  IMAD.WIDE.U32 R8, P0, R7, UR7, R8 ;  /* 0x0000000707087c25 */ /* 0x000fc8000f800008 */
[----:B------:R-:W-:-:S04]  /*65a0*/  IMAD.WIDE.U32 R6, R7, UR6, RZ ;  /* 0x0000000607067c25 */ /* 0x000fc8000f8e00ff */
[----:B------:R-:W-:Y:S01]  /*65b0*/  IMAD.MOV.U32 R6, RZ, RZ, R9 ;  /* 0x000000ffff067224 */ /* 0x000fe200078e0009 */
[----:B------:R-:W-:Y:S01]  /*65c0*/  IADD3 RZ, P1, R7, R8, RZ ;  /* 0x0000000807ff7210 */ /* 0x000fe20007f3e0ff */
[----:B------:R-:W-:-:S04]  /*65d0*/  IMAD.X R7, RZ, RZ, RZ, P0 ;  /* 0x000000ffff077224 */ /* 0x000fc800000e06ff */
[----:B------:R-:W-:-:S08]  /*65e0*/  IMAD.WIDE.U32.X R6, R21, UR7, R6, P1 ;  /* 0x0000000715067c25 */ /* 0x000fd000088e0406 */
.L_x_121:
[--C-:B------:R-:W-:Y:S01]  /*65f0*/  SHF.R.U64 R16, R6, UR8, R7.reuse ;  /* 0x0000000806107c19 */ /* 0x100fe20008001207 */
[----:B------:R-:W-:Y:S01]  /*6600*/  FMUL R20, R20, UR9 ;  /* 0x0000000914147c20 */ /* 0x000fe20008400000 */
[----:B------:R-:W0:Y:S01]  /*6610*/  LDC R21, c[0x0][0x144] ;  /* 0x00005100ff157b82 */ /* 0x000e220000000800 */
[----:B-1----:R-:W-:Y:S01]  /*6620*/  I2FP.F32.U32 R8, R19 ;  /* 0x0000001300087245 */ /* 0x002fe20000201000 */
[----:B------:R-:W-:Y:S01]  /*6630*/  ULDC UR5, c[0x0][0x154] ;  /* 0x0000550000057ab9 */ /* 0x000fe20000000800 */
[----:B------:R-:W-:Y:S01]  /*6640*/  SHF.R.U32.HI R6, RZ, UR8, R7 ;  /* 0x00000008ff067c19 */ /* 0x000fe20008011607 */
[----:B------:R-:W-:Y:S01]  /*6650*/  ULDC.64 UR6, c[0x0][0x620] ;  /* 0x0001880000067ab9 */ /* 0x000fe20000000a00 */
[----:B------:R-:W-:Y:S01]  /*6660*/  IADD3 R7, P0, RZ, -R16, RZ ;  /* 0x80000010ff077210 */ /* 0x000fe20007f1e0ff */
[----:B------:R-:W1:Y:S01]  /*6670*/  F2I.U32.TRUNC.NTZ R20, R20 ;  /* 0x0000001400147305 */ /* 0x000e62000020f000 */
[----:B------:R-:W-:Y:S01]  /*6680*/  FMUL R8, R8, UR5 ;  /* 0x0000000508087c20 */ /* 0x000fe20008400000 */
[----:B------:R-:W2:Y:S01]  /*6690*/  LDC R22, c[0x0][0x148] ;  /* 0x00005200ff167b82 */ /* 0x000ea20000000800 */
[----:B------:R-:W-:Y:S01]  /*66a0*/  ULDC UR5, c[0x0][0x618] ;  /* 0x0001860000057ab9 */ /* 0x000fe20000000800 */
[----:B------:R-:W-:-:S04]  /*66b0*/  IMAD.X R6, RZ, RZ, ~R6, P0 ;  /* 0x000000ffff067224 */ /* 0x000fc800000e0e06 */
[----:B------:R-:W-:Y:S01]  /*66c0*/  IMAD R6, R6, UR6, RZ ;  /* 0x0000000606067c24 */ /* 0x000fe2000f8e02ff */
[----:B------:R-:W3:Y:S03]  /*66d0*/  F2I.U32.TRUNC.NTZ R8, R8 ;  /* 0x0000000800087305 */ /* 0x000ee6000020f000 */
[C---:B------:R-:W-:Y:S02]  /*66e0*/  IMAD R9, R7.reuse, UR7, R6 ;  /* 0x0000000707097c24 */ /* 0x040fe4000f8e0206 */
[----:B------:R-:W-:Y:S01]  /*66f0*/  IMAD.WIDE.U32 R6, R7, UR6, R4 ;  /* 0x0000000607067c25 */ /* 0x000fe2000f8e0004 */
[----:B------:R-:W-:Y:S02]  /*6700*/  ULDC.64 UR6, c[0x0][0x640] ;  /* 0x0001900000067ab9 */ /* 0x000fe40000000a00 */
[----:B------:R-:W-:Y:S01]  /*6710*/  ISETP.NE.U32.AND P0, PT, RZ, UR6, PT ;  /* 0x00000006ff007c0c */ /* 0x000fe2000bf05070 */
[----:B-1----:R-:W-:-:S02]  /*6720*/  IMAD.MOV R20, RZ, RZ, -R20 ;  /* 0x000000ffff147224 */ /* 0x002fc400078e0a14 */
[----:B------:R-:W-:Y:S01]  /*6730*/  IMAD.IADD R7, R7, 0x1, R9 ;  /* 0x0000000107077824 */ /* 0x000fe200078e0209 */
[----:B------:R-:W-:Y:S01]  /*6740*/  ISETP.NE.AND.EX P0, PT, RZ, UR7, PT, P0 ;  /* 0x00000007ff007c0c */ /* 0x000fe2000bf05300 */
[----:B0-----:R-:W-:-:S03]  /*6750*/  IMAD R18, R21, R20, R18 ;  /* 0x0000001415127224 */ /* 0x001fc600078e0212 */
[--C-:B------:R-:W-:Y:S01]  /*6760*/  SHF.R.U64 R20, R6, UR5, R7.reuse ;  /* 0x0000000506147c19 */ /* 0x100fe20008001207 */
[----:B---3--:R-:W-:Y:S01]  /*6770*/  IMAD.MOV R6, RZ, RZ, -R8 ;  /* 0x000000ffff067224 */ /* 0x008fe200078e0a08 */
[----:B------:R-:W-:Y:S01]  /*6780*/  SHF.R.U32.HI R7, RZ, UR5, R7 ;  /* 0x00000005ff077c19 */ /* 0x000fe20008011607 */
[----:B------:R-:W-:Y:S02]  /*6790*/  ULDC UR5, c[0x0][0x608] ;  /* 0x0001820000057ab9 */ /* 0x000fe40000000800 */
[----:B--2---:R-:W-:Y:S01]  /*67a0*/  @P4 IMAD R18, R22, R6, R19 ;  /* 0x0000000616124224 */ /* 0x004fe200078e0213 */
[--C-:B------:R-:W-:Y:S02]  /*67b0*/  SHF.R.U64 R22, R20, UR5, R7.reuse ;  /* 0x0000000514167c19 */ /* 0x100fe40008001207 */
[----:B------:R-:W-:Y:S01]  /*67c0*/  SHF.R.U32.HI R7, RZ, UR5, R7 ;  /* 0x00000005ff077c19 */ /* 0x000fe20008011607 */
[----:B------:R-:W-:-:S03]  /*67d0*/  ULDC UR5, c[0x0][0x658] ;  /* 0x0001960000057ab9 */ /* 0x000fc60000000800 */
[--C-:B------:R-:W-:Y:S02]  /*67e0*/  SHF.R.U64 R19, R22, UR5, R7.reuse ;  /* 0x0000000516137c19 */ /* 0x100fe40008001207 */
[----:B------:R-:W-:-:S03]  /*67f0*/  SHF.R.U32.HI R21, RZ, UR5, R7 ;  /* 0x00000005ff157c19 */ /* 0x000fc60008011607 */
[----:B------:R-:W-:Y:S02]  /*6800*/  IMAD.MOV.U32 R8, RZ, RZ, R19 ;  /* 0x000000ffff087224 */ /* 0x000fe400078e0013 */
[----:B------:R-:W-:Y:S01]  /*6810*/  IMAD.MOV.U32 R7, RZ, RZ, R21 ;  /* 0x000000ffff077224 */ /* 0x000fe200078e0015 */
[----:B------:R-:W-:Y:S06]  /*6820*/  @!P0 BRA `(.L_x_122) ;  /* 0x00000000002c8947 */ /* 0x000fec0003800000 */
        /* <DEDUP_REMOVED lines=9> */
[----:B------:R-:W-:-:S04]  /*68c0*/  IMAD.WIDE.U32.X R6, R21, UR7, R6, P1 ;  /* 0x0000000715067c25 */ /* 0x000fc800088e0406 */
[----:B------:R-:W-:-:S07]  /*68d0*/  IMAD.MOV.U32 R8, RZ, RZ, R6 ;  /* 0x000000ffff087224 */ /* 0x000fce00078e0006 */
.L_x_122:
[----:B------:R-:W-:Y:S01]  /*68e0*/  ULDC UR5, c[0x0][0x648] ;  /* 0x0001920000057ab9 */ /* 0x000fe20000000800 */
[----:B------:R-:W-:Y:S01]  /*68f0*/  LOP3.LUT R6, R22, UR17, RZ, 0xc0, !PT ;  /* 0x0000001116067c12 */ /* 0x000fe2000f8ec0ff */
[----:B------:R-:W-:Y:S01]  /*6900*/  ULDC UR6, c[0x0][0x610] ;  /* 0x0001840000067ab9 */ /* 0x000fe20000000800 */
[----:B------:R-:W-:Y:S01]  /*6910*/  SHF.R.U64 R7, R8, UR5, R7 ;  /* 0x0000000508077c19 */ /* 0x000fe20008001207 */
[----:B------:R-:W-:Y:S01]  /*6920*/  ULDC UR5, c[0x0][0x638] ;  /* 0x00018e0000057ab9 */ /* 0x000fe20000000800 */
[----:B------:R-:W-:-:S03]  /*6930*/  LOP3.LUT R20, R20, UR4, RZ, 0xc0, !PT ;  /* 0x0000000414147c12 */ /* 0x000fc6000f8ec0ff */
[----:B------:R-:W-:Y:S02]  /*6940*/  IMAD.MOV R8, RZ, RZ, -R7 ;  /* 0x000000ffff087224 */ /* 0x000fe400078e0a07 */
[----:B------:R-:W-:Y:S02]  /*6950*/  IMAD R7, R7, UR18, R6 ;  /* 0x0000001207077c24 */ /* 0x000fe4000f8e0206 */
[----:B------:R-:W-:Y:S01]  /*6960*/  IMAD R19, R8, UR5, R19 ;  /* 0x0000000508137c24 */ /* 0x000fe2000f8e0213 */
[----:B------:R-:W-:Y:S01]  /*6970*/  ULDC UR5, c[0x0][0x600] ;  /* 0x0001800000057ab9 */ /* 0x000fe20000000800 */
[----:B------:R-:W-:Y:S02]  /*6980*/  IMAD R18, R7, UR6, R18 ;  /* 0x0000000607127c24 */ /* 0x000fe4000f8e0212 */
[----:B------:R-:W-:Y:S02]  /*6990*/  IMAD R19, R19, UR5, R20 ;  /* 0x0000000513137c24 */ /* 0x000fe4000f8e0214 */
[----:B------:R-:W-:-:S03]  /*69a0*/  IMAD.MOV.U32 R7, RZ, RZ, 0x1 ;  /* 0x00000001ff077424 */ /* 0x000fc600078e00ff */
[----:B------:R-:W-:Y:S02]  /*69b0*/  SEL R6, R19, R18, !P4 ;  /* 0x0000001213067207 */ /* 0x000fe40006000000 */
[----:B------:R-:W-:-:S07]  /*69c0*/  SEL R18, R18, R19, !P4 ;  /* 0x0000001312127207 */ /* 0x000fce0006000000 */
.L_x_120:
[----:B------:R-:W-:Y:S05]  /*69d0*/  BSYNC B1 ;  /* 0x0000000000017941 */ /* 0x000fea0003800000 */
.L_x_119:
[----:B------:R-:W-:-:S13]  /*69e0*/  LOP3.LUT P0, RZ, R7, 0xff, RZ, 0xc0, !PT ;  /* 0x000000ff07ff7812 */ /* 0x000fda000780c0ff */
[----:B------:R-:W-:Y:S05]  /*69f0*/  @P0 BRA `(.L_x_123) ;  /* 0xfffffff400480947 */ /* 0x000fea000383ffff */
[----:B------:R-:W-:Y:S05]  /*6a00*/  BSYNC B0 ;  /* 0x0000000000007941 */ /* 0x000fea0003800000 */
.L_x_112:
[----:B------:R-:W-:-:S03]  /*6a10*/  UMOV UR5, 0xffffffff ;  /* 0xffffffff00057882 */ /* 0x000fc60000000000 */
[----:B------:R-:W-:Y:S05]  /*6a20*/  BRA.DIV UR5, `(.L_x_124) ;  /* 0x0000000605d07947 */ /* 0x000fea000b800000 */
[----:B------:R-:W-:-:S13]  /*6a30*/  ELECT P0, URZ, PT ;  /* 0x00000000003f782f */ /* 0x000fda0003800000 */
.L_x_143:
[----:B------:R-:W-:Y:S04]  /*6a40*/  BSSY B0, `(.L_x_125) ;  /* 0x0000058000007945 */ /* 0x000fe80003800000 */
[----:B------:R-:W-:Y:S05]  /*6a50*/  @!P0 BRA `(.L_x_126) ;  /* 0x0000000400588947 */ /* 0x000fea0003800000 */
[----:B------:R-:W-:-:S04]  /*6a60*/  LOP3.LUT R2, R2, 0x2, RZ, 0xfc, !PT ;  /* 0x0000000202027812 */ /* 0x000fc800078efcff */
[----:B------:R-:W-:-:S13]  /*6a70*/  ISETP.NE.AND P0, PT, R2, 0x3, PT ;  /* 0x000000030200780c */ /* 0x000fda0003f05270 */
[----:B------:R-:W-:Y:S05]  /*6a80*/  @!P0 BRA `(.L_x_127) ;  /* 0x0000000000048947 */ /* 0x000fea0003800000 */
[----:B------:R-:W-:Y:S01]  /*6a90*/  BPT.TRAP 0x1 ;  /* 0x000000040000795c */ /* 0x000fe20000300000 */
.L_x_127:
[----:B------:R-:W0:Y:S01]  /*6aa0*/  S2R R5, SR_CgaCtaId ;  /* 0x0000000000057919 */ /* 0x000e220000008800 */
[----:B------:R-:W-:Y:S02]  /*6ab0*/  MOV R0, 0x400 ;  /* 0x0000040000007802 */ /* 0x000fe40000000f00 */
[----:B------:R-:W-:Y:S02]  /*6ac0*/  SHF.L.U32 R4, R3, 0x1f, RZ ;  /* 0x0000001f03047819 */ /* 0x000fe400000006ff */
[----:B0-----:R-:W-:-:S05]  /*6ad0*/  LEA R0, R5, R0, 0x18 ;  /* 0x0000000005007211 */ /* 0x001fca00078ec0ff */
[----:B------:R-:W-:-:S04]  /*6ae0*/  VIADD R0, R0, 0x48 ;  /* 0x0000004800007836 */ /* 0x000fc80000000000 */
[C---:B------:R-:W-:Y:S02]  /*6af0*/  IMAD R7, R17.reuse, 0x8, R0 ;  /* 0x0000000811077824 */ /* 0x040fe400078e0200 */
[----:B------:R-:W-:Y:S02]  /*6b00*/  VIADD R17, R17, 0x1 ;  /* 0x0000000111117836 */ /* 0x000fe40000000000 */
[----:B------:R-:W0:Y:S03]  /*6b10*/  SYNCS.PHASECHK.TRANS64.TRYWAIT P0, [R7+URZ], R4 ;  /* 0x00000004070075a7 */ /* 0x000e26000800017f */
[----:B------:R-:W-:-:S04]  /*6b20*/  ISETP.NE.AND P1, PT, R17, 0x9, PT ;  /* 0x000000091100780c */ /* 0x000fc80003f25270 */
[----:B------:R-:W-:Y:S02]  /*6b30*/  SEL R2, RZ, 0x1, P1 ;  /* 0x00000001ff027807 */ /* 0x000fe40000800000 */
[----:B------:R-:W-:Y:S02]  /*6b40*/  SEL R17, R17, RZ, P1 ;  /* 0x000000ff11117207 */ /* 0x000fe40000800000 */
[----:B------:R-:W-:-:S03]  /*6b50*/  LOP3.LUT R6, R3, R2, RZ, 0x3c, !PT ;  /* 0x0000000203067212 */ /* 0x000fc600078e3cff */
[----:B------:R-:W-:Y:S01]  /*6b60*/  IMAD R8, R17, 0x8, R0 ;  /* 0x0000000811087824 */ /* 0x000fe200078e0200 */
[----:B------:R-:W-:Y:S01]  /*6b70*/  SHF.L.U32 R5, R6, 0x1f, RZ ;  /* 0x0000001f06057819 */ /* 0x000fe200000006ff */
[----:B0-----:R-:W-:Y:S06]  /*6b80*/  @!P0 BRA `(.L_x_128) ;  /* 0x0000000400988947 */ /* 0x001fec0003800000 */
.L_x_144:
[----:B------:R-:W1:Y:S01]  /*6b90*/  SYNCS.PHASECHK.TRANS64.TRYWAIT P0, [R8+URZ], R5 ;  /* 0x00000005080075a7 */ /* 0x000e62000800017f */
[----:B------:R-:W-:-:S05]  /*6ba0*/  VIADD R2, R17, 0x1 ;  /* 0x0000000111027836 */ /* 0x000fca0000000000 */
[----:B------:R-:W-:-:S04]  /*6bb0*/  ISETP.NE.AND P1, PT, R2, 0x9, PT ;  /* 0x000000090200780c */ /* 0x000fc80003f25270 */
[----:B------:R-:W-:Y:S02]  /*6bc0*/  SEL R3, RZ, 0x1, P1 ;  /* 0x00000001ff037807 */ /* 0x000fe40000800000 */
[----:B0-----:R-:W-:Y:S02]  /*6bd0*/  SEL R7, R2, RZ, P1 ;  /* 0x000000ff02077207 */ /* 0x001fe40000800000 */
[----:B------:R-:W-:-:S03]  /*6be0*/  LOP3.LUT R6, R6, R3, RZ, 0x3c, !PT ;  /* 0x0000000306067212 */ /* 0x000fc600078e3cff */
[----:B------:R-:W-:Y:S01]  /*6bf0*/  IMAD R9, R7, 0x8, R0 ;  /* 0x0000000807097824 */ /* 0x000fe200078e0200 */
[----:B------:R-:W-:Y:S01]  /*6c00*/  SHF.L.U32 R4, R6, 0x1f, RZ ;  /* 0x0000001f06047819 */ /* 0x000fe200000006ff */
[----:B-1----:R-:W-:Y:S06]  /*6c10*/  @!P0 BRA `(.L_x_129) ;  /* 0x0000000400888947 */ /* 0x002fec0003800000 */
.L_x_145:
[----:B------:R-:W1:Y:S01]  /*6c20*/  SYNCS.PHASECHK.TRANS64.TRYWAIT P0, [R9+URZ], R4 ;  /* 0x00000004090075a7 */ /* 0x000e62000800017f */
[----:B------:R-:W-:-:S05]  /*6c30*/  VIADD R2, R7, 0x1 ;  /* 0x0000000107027836 */ /* 0x000fca0000000000 */
[----:B------:R-:W-:-:S04]  /*6c40*/  ISETP.NE.AND P1, PT, R2, 0x9, PT ;  /* 0x000000090200780c */ /* 0x000fc80003f25270 */
[----:B------:R-:W-:Y:S02]  /*6c50*/  SEL R3, RZ, 0x1, P1 ;  /* 0x00000001ff037807 */ /* 0x000fe40000800000 */
[----:B------:R-:W-:Y:S02]  /*6c60*/  SEL R7, R2, RZ, P1 ;  /* 0x000000ff02077207 */ /* 0x000fe40000800000 */
[----:B------:R-:W-:-:S03]  /*6c70*/  LOP3.LUT R6, R6, R3, RZ, 0x3c, !PT ;  /* 0x0000000306067212 */ /* 0x000fc600078e3cff */
[----:B0-----:R-:W-:Y:S01]  /*6c80*/  IMAD R8, R7, 0x8, R0 ;  /* 0x0000000807087824 */ /* 0x001fe200078e0200 */
[----:B------:R-:W-:Y:S01]  /*6c90*/  SHF.L.U32 R5, R6, 0x1f, RZ ;  /* 0x0000001f06057819 */ /* 0x000fe200000006ff */
[----:B-1----:R-:W-:Y:S06]  /*6ca0*/  @!P0 BRA `(.L_x_130) ;  /* 0x0000000400788947 */ /* 0x002fec0003800000 */
.L_x_146:
        /* <DEDUP_REMOVED lines=9> */
.L_x_147:
        /* <DEDUP_REMOVED lines=9> */
.L_x_148:
        /* <DEDUP_REMOVED lines=9> */
.L_x_149:
[----:B------:R-:W1:Y:S01]  /*6e60*/  SYNCS.PHASECHK.TRANS64.TRYWAIT P0, [R9+URZ], R4 ;  /* 0x00000004090075a7 */ /* 0x000e62000800017f */
[----:B------:R-:W-:-:S05]  /*6e70*/  VIADD R2, R7, 0x1 ;  /* 0x0000000107027836 */ /* 0x000fca0000000000 */
[----:B------:R-:W-:-:S04]  /*6e80*/  ISETP.NE.AND P1, PT, R2, 0x9, PT ;  /* 0x000000090200780c */ /* 0x000fc80003f25270 */
[----:B------:R-:W-:Y:S02]  /*6e90*/  SEL R3, RZ, 0x1, P1 ;  /* 0x00000001ff037807 */ /* 0x000fe40000800000 */
[----:B------:R-:W-:Y:S02]  /*6ea0*/  SEL R7, R2, RZ, P1 ;  /* 0x000000ff02077207 */ /* 0x000fe40000800000 */
[----:B------:R-:W-:-:S03]  /*6eb0*/  LOP3.LUT R11, R6, R3, RZ, 0x3c, !PT ;  /* 0x00000003060b7212 */ /* 0x000fc600078e3cff */
[----:B------:R-:W-:Y:S01]  /*6ec0*/  IMAD R6, R7, 0x8, R0 ;  /* 0x0000000807067824 */ /* 0x000fe200078e0200 */
[----:B0-----:R-:W-:Y:S01]  /*6ed0*/  SHF.L.U32 R5, R11, 0x1f, RZ ;  /* 0x0000001f0b057819 */ /* 0x001fe200000006ff */
[----:B-1----:R-:W-:Y:S06]  /*6ee0*/  @!P0 BRA `(.L_x_134) ;  /* 0x0000000400388947 */ /* 0x002fec0003800000 */
.L_x_150:
[----:B------:R-:W1:Y:S01]  /*6ef0*/  SYNCS.PHASECHK.TRANS64.TRYWAIT P0, [R6+URZ], R5 ;  /* 0x00000005060075a7 */ /* 0x000e62000800017f */
[----:B------:R-:W-:-:S05]  /*6f00*/  VIADD R2, R7, 0x1 ;  /* 0x0000000107027836 */ /* 0x000fca0000000000 */
[----:B------:R-:W-:-:S04]  /*6f10*/  ISETP.NE.AND P1, PT, R2, 0x9, PT ;  /* 0x000000090200780c */ /* 0x000fc80003f25270 */
[----:B0-----:R-:W-:Y:S02]  /*6f20*/  SEL R4, RZ, 0x1, P1 ;  /* 0x00000001ff047807 */ /* 0x001fe40000800000 */
[----:B------:R-:W-:Y:S02]  /*6f30*/  SEL R3, R2, RZ, P1 ;  /* 0x000000ff02037207 */ /* 0x000fe40000800000 */
[----:B------:R-:W-:Y:S01]  /*6f40*/  LOP3.LUT R4, R11, R4, RZ, 0x3c, !PT ;  /* 0x000000040b047212 */ /* 0x000fe200078e3cff */
[----:B-1----:R-:W-:Y:S06]  /*6f50*/  @!P0 BRA `(.L_x_135) ;  /* 0x0000000400308947 */ /* 0x002fec0003800000 */
.L_x_151:
[----:B------:R-:W-:Y:S01]  /*6f60*/  IMAD R3, R3, 0x8, R0 ;  /* 0x0000000803037824 */ /* 0x000fe200078e0200 */
[----:B------:R-:W-:-:S07]  /*6f70*/  SHF.L.U32 R0, R4, 0x1f, RZ ;  /* 0x0000001f04007819 */ /* 0x000fce00000006ff */
.L_x_136:
[----:B-1----:R1:W2:Y:S02]  /*6f80*/  SYNCS.PHASECHK.TRANS64.TRYWAIT P0, [R3+URZ], R0 ;  /* 0x00000000030075a7 */ /* 0x0022a4000800017f */
[----:B--2---:R-:W-:Y:S05]  /*6f90*/  @!P0 NANOSLEEP.SYNCS 0x989680 ;  /* 0x009896800000895d */ /* 0x004fea0003900000 */
[----:B------:R-:W2:Y:S02]  /*6fa0*/  @!P0 SYNCS.PHASECHK.TRANS64 P0, [R3+URZ], R0 ;  /* 0x00000000030085a7 */ /* 0x000ea4000800007f */
[----:B--2---:R-:W-:Y:S05]  /*6fb0*/  @!P0 BRA `(.L_x_136) ;  /* 0xfffffffc00f08947 */ /* 0x004fea000383ffff */
.L_x_126:
[----:B------:R-:W-:Y:S05]  /*6fc0*/  BSYNC B0 ;  /* 0x0000000000007941 */ /* 0x000fea0003800000 */
.L_x_125:
[----:B------:R-:W-:Y:S05]  /*6fd0*/  EXIT ;  /* 0x000000000000794d */ /* 0x000fea0003800000 */
.L_x_22:
[----:B-1----:R-:W-:-:S04]  /*6fe0*/  IMAD.U32 R9, RZ, RZ, UR6 ;  /* 0x00000006ff097e24 */ /* 0x002fc8000f8e00ff */
[----:B------:R1:W3:Y:S03]  /*6ff0*/  SYNCS.PHASECHK.TRANS64.TRYWAIT P0, [R9+URZ], R8 ;  /* 0x00000008090075a7 */ /* 0x0002e6000800017f */
[----:B---3--:R-:W-:Y:S05]  /*7000*/  @!P0 NANOSLEEP.SYNCS 0x989680 ;  /* 0x009896800000895d */ /* 0x008fea0003900000 */
[----:B------:R-:W3:Y:S02]  /*7010*/  @!P0 SYNCS.PHASECHK.TRANS64 P0, [R9+URZ], R8 ;  /* 0x00000008090085a7 */ /* 0x000ee4000800007f */
[----:B---3--:R-:W-:Y:S05]  /*7020*/  @!P0 BRA `(.L_x_22) ;  /* 0xfffffffc00ec8947 */ /* 0x008fea000383ffff */
[----:B------:R-:W-:Y:S05]  /*7030*/  BRA `(.L_x_21) ;  /* 0xffffffa400ac7947 */ /* 0x000fea000383ffff */
.L_x_28:
[----:B-1----:R-:W-:-:S04]  /*7040*/  IMAD.U32 R11, RZ, RZ, UR12 ;  /* 0x0000000cff0b7e24 */ /* 0x002fc8000f8e00ff */
[----:B------:R1:W3:Y:S03]  /*7050*/  SYNCS.PHASECHK.TRANS64.TRYWAIT P0, [R11+URZ], R10 ;  /* 0x0000000a0b0075a7 */ /* 0x0002e6000800017f */
[----:B---3--:R-:W-:Y:S05]  /*7060*/  @!P0 NANOSLEEP.SYNCS 0x989680 ;  /* 0x009896800000895d */ /* 0x008fea0003900000 */
[----:B------:R-:W3:Y:S02]  /*7070*/  @!P0 SYNCS.PHASECHK.TRANS64 P0, [R11+URZ], R10 ;  /* 0x0000000a0b0085a7 */ /* 0x000ee4000800007f */
[----:B---3--:R-:W-:Y:S05]  /*7080*/  @!P0 BRA `(.L_x_28) ;  /* 0xfffffffc00ec8947 */ /* 0x008fea000383ffff */
[----:B------:R-:W-:Y:S05]  /*7090*/  BRA `(.L_x_27) ;  /* 0xffffffac00647947 */ /* 0x000fea000383ffff */
.L_x_113:
[----:B------:R-:W-:Y:S01]  /*70a0*/  BSSY B1, `(.L_x_137) ;  /* 0x0000006000017945 */ /* 0x000fe20003800000 */
[----:B------:R-:W-:-:S07]  /*70b0*/  IMAD.MOV.U32 R7, RZ, RZ, -0x1 ;  /* 0xffffffffff077424 */ /* 0x000fce00078e00ff */
[----:B------:R-:W-:Y:S05]  /*70c0*/  WARPSYNC.COLLECTIVE R7, `(.L_x_138) ;  /* 0x00000000070c7348 */ /* 0x000fea0003c00000 */
[----:B------:R-:W-:Y:S02]  /*70d0*/  ELECT P0, UR62, PT ;  /* 0x00000000003e782f */ /* 0x000fe40003800000 */
[----:B------:R-:W-:Y:S01]  /*70e0*/  MOV R7, UR62 ;  /* 0x0000003e00077c02 */ /* 0x000fe20008000f00 */
[----:B------:R-:W-:Y:S10]  /*70f0*/  ENDCOLLECTIVE ;  /* 0x000000000000791b */ /* 0x000ff40003800000 */
.L_x_138:
[----:B------:R-:W-:Y:S05]  /*7100*/  BSYNC B1 ;  /* 0x0000000000017941 */ /* 0x000fea0003800000 */
.L_x_137:
[----:B------:R-:W-:Y:S05]  /*7110*/  BRA `(.L_x_139) ;  /* 0xffffffec008c7947 */ /* 0x000fea000383ffff */
.L_x_116:
[----:B0-----:R0:W1:Y:S02]  /*7120*/  SYNCS.PHASECHK.TRANS64.TRYWAIT P0, [R21+URZ+0x48], R8 ;  /* 0x00004808150075a7 */ /* 0x001064000800017f */
[----:B-1----:R-:W-:Y:S05]  /*7130*/  @!P0 NANOSLEEP.SYNCS 0x989680 ;  /* 0x009896800000895d */ /* 0x002fea0003900000 */
[----:B------:R-:W1:Y:S02]  /*7140*/  @!P0 SYNCS.PHASECHK.TRANS64 P0, [R21+URZ+0x48], R8 ;  /* 0x00004808150085a7 */ /* 0x000e64000800007f */
[----:B-1----:R-:W-:Y:S05]  /*7150*/  @!P0 BRA `(.L_x_116) ;  /* 0xfffffffc00f08947 */ /* 0x002fea000383ffff */
[----:B------:R-:W-:Y:S05]  /*7160*/  BRA `(.L_x_140) ;  /* 0xffffffec00c47947 */ /* 0x000fea000383ffff */
.L_x_124:
[----:B------:R-:W-:Y:S01]  /*7170*/  BSSY B0, `(.L_x_141) ;  /* 0x0000006000007945 */ /* 0x000fe20003800000 */
[----:B------:R-:W-:-:S07]  /*7180*/  IMAD.MOV.U32 R7, RZ, RZ, -0x1 ;  /* 0xffffffffff077424 */ /* 0x000fce00078e00ff */
[----:B------:R-:W-:Y:S05]  /*7190*/  WARPSYNC.COLLECTIVE R7, `(.L_x_142) ;  /* 0x00000000070c7348 */ /* 0x000fea0003c00000 */
[----:B------:R-:W-:Y:S02]  /*71a0*/  ELECT P0, UR62, PT ;  /* 0x00000000003e782f */ /* 0x000fe40003800000 */
[----:B------:R-:W-:Y:S01]  /*71b0*/  MOV R7, UR62 ;  /* 0x0000003e00077c02 */ /* 0x000fe20008000f00 */
[----:B------:R-:W-:Y:S10]  /*71c0*/  ENDCOLLECTIVE ;  /* 0x000000000000791b */ /* 0x000ff40003800000 */
.L_x_142:
[----:B------:R-:W-:Y:S05]  /*71d0*/  BSYNC B0 ;  /* 0x0000000000007941 */ /* 0x000fea0003800000 */
.L_x_141:
[----:B------:R-:W-:Y:S05]  /*71e0*/  BRA `(.L_x_143) ;  /* 0xfffffff800147947 */ /* 0x000fea000383ffff */
.L_x_128:
[----:B0-----:R0:W1:Y:S02]  /*71f0*/  SYNCS.PHASECHK.TRANS64.TRYWAIT P0, [R7+URZ], R4 ;  /* 0x00000004070075a7 */ /* 0x001064000800017f */
[----:B-1----:R-:W-:Y:S05]  /*7200*/  @!P0 NANOSLEEP.SYNCS 0x989680 ;  /* 0x009896800000895d */ /* 0x002fea0003900000 */
[----:B------:R-:W1:Y:S02]  /*7210*/  @!P0 SYNCS.PHASECHK.TRANS64 P0, [R7+URZ], R4 ;  /* 0x00000004070085a7 */ /* 0x000e64000800007f */
[----:B-1----:R-:W-:Y:S05]  /*7220*/  @!P0 BRA `(.L_x_128) ;  /* 0xfffffffc00f08947 */ /* 0x002fea000383ffff */
[----:B------:R-:W-:Y:S05]  /*7230*/  BRA `(.L_x_144) ;  /* 0xfffffff800547947 */ /* 0x000fea000383ffff */
.L_x_129:
[----:B0-----:R0:W1:Y:S02]  /*7240*/  SYNCS.PHASECHK.TRANS64.TRYWAIT P0, [R8+URZ], R5 ;  /* 0x00000005080075a7 */ /* 0x001064000800017f */
[----:B-1----:R-:W-:Y:S05]  /*7250*/  @!P0 NANOSLEEP.SYNCS 0x989680 ;  /* 0x009896800000895d */ /* 0x002fea0003900000 */
[----:B------:R-:W1:Y:S02]  /*7260*/  @!P0 SYNCS.PHASECHK.TRANS64 P0, [R8+URZ], R5 ;  /* 0x00000005080085a7 */ /* 0x000e64000800007f */
[----:B-1----:R-:W-:Y:S05]  /*7270*/  @!P0 BRA `(.L_x_129) ;  /* 0xfffffffc00f08947 */ /* 0x002fea000383ffff */
[----:B------:R-:W-:Y:S05]  /*7280*/  BRA `(.L_x_145) ;  /* 0xfffffff800647947 */ /* 0x000fea000383ffff */
.L_x_130:
[----:B0-----:R0:W1:Y:S02]  /*7290*/  SYNCS.PHASECHK.TRANS64.TRYWAIT P0, [R9+URZ], R4 ;  /* 0x00000004090075a7 */ /* 0x001064000800017f */
[----:B-1----:R-:W-:Y:S05]  /*72a0*/  @!P0 NANOSLEEP.SYNCS 0x989680 ;  /* 0x009896800000895d */ /* 0x002fea0003900000 */
[----:B------:R-:W1:Y:S02]  /*72b0*/  @!P0 SYNCS.PHASECHK.TRANS64 P0, [R9+URZ], R4 ;  /* 0x00000004090085a7 */ /* 0x000e64000800007f */
[----:B-1----:R-:W-:Y:S05]  /*72c0*/  @!P0 BRA `(.L_x_130) ;  /* 0xfffffffc00f08947 */ /* 0x002fea000383ffff */
[----:B------:R-:W-:Y:S05]  /*72d0*/  BRA `(.L_x_146) ;  /* 0xfffffff800747947 */ /* 0x000fea000383ffff */
.L_x_131:
[----:B0-----:R0:W1:Y:S02]  /*72e0*/  SYNCS.PHASECHK.TRANS64.TRYWAIT P0, [R8+URZ], R5 ;  /* 0x00000005080075a7 */ /* 0x001064000800017f */
[----:B-1----:R-:W-:Y:S05]  /*72f0*/  @!P0 NANOSLEEP.SYNCS 0x989680 ;  /* 0x009896800000895d */ /* 0x002fea0003900000 */
[----:B------:R-:W1:Y:S02]  /*7300*/  @!P0 SYNCS.PHASECHK.TRANS64 P0, [R8+URZ], R5 ;  /* 0x00000005080085a7 */ /* 0x000e64000800007f */
[----:B-1----:R-:W-:Y:S05]  /*7310*/  @!P0 BRA `(.L_x_131) ;  /* 0xfffffffc00f08947 */ /* 0x002fea000383ffff */
[----:B------:R-:W-:Y:S05]  /*7320*/  BRA `(.L_x_147) ;  /* 0xfffffff800847947 */ /* 0x000fea000383ffff */
.L_x_132:
[----:B0-----:R0:W1:Y:S02]  /*7330*/  SYNCS.PHASECHK.TRANS64.TRYWAIT P0, [R9+URZ], R4 ;  /* 0x00000004090075a7 */ /* 0x001064000800017f */
[----:B-1----:R-:W-:Y:S05]  /*7340*/  @!P0 NANOSLEEP.SYNCS 0x989680 ;  /* 0x009896800000895d */ /* 0x002fea0003900000 */
[----:B------:R-:W1:Y:S02]  /*7350*/  @!P0 SYNCS.PHASECHK.TRANS64 P0, [R9+URZ], R4 ;  /* 0x00000004090085a7 */ /* 0x000e64000800007f */
[----:B-1----:R-:W-:Y:S05]  /*7360*/  @!P0 BRA `(.L_x_132) ;  /* 0xfffffffc00f08947 */ /* 0x002fea000383ffff */
[----:B------:R-:W-:Y:S05]  /*7370*/  BRA `(.L_x_148) ;  /* 0xfffffff800947947 */ /* 0x000fea000383ffff */
.L_x_133:
[----:B0-----:R0:W1:Y:S02]  /*7380*/  SYNCS.PHASECHK.TRANS64.TRYWAIT P0, [R8+URZ], R5 ;  /* 0x00000005080075a7 */ /* 0x001064000800017f */
[----:B-1----:R-:W-:Y:S05]  /*7390*/  @!P0 NANOSLEEP.SYNCS 0x989680 ;  /* 0x009896800000895d */ /* 0x002fea0003900000 */
[----:B------:R-:W1:Y:S02]  /*73a0*/  @!P0 SYNCS.PHASECHK.TRANS64 P0, [R8+URZ], R5 ;  /* 0x00000005080085a7 */ /* 0x000e64000800007f */
[----:B-1----:R-:W-:Y:S05]  /*73b0*/  @!P0 BRA `(.L_x_133) ;  /* 0xfffffffc00f08947 */ /* 0x002fea000383ffff */
[----:B------:R-:W-:Y:S05]  /*73c0*/  BRA `(.L_x_149) ;  /* 0xfffffff800a47947 */ /* 0x000fea000383ffff */
.L_x_134:
[----:B0-----:R0:W1:Y:S02]  /*73d0*/  SYNCS.PHASECHK.TRANS64.TRYWAIT P0, [R9+URZ], R4 ;  /* 0x00000004090075a7 */ /* 0x001064000800017f */
[----:B-1----:R-:W-:Y:S05]  /*73e0*/  @!P0 NANOSLEEP.SYNCS 0x989680 ;  /* 0x009896800000895d */ /* 0x002fea0003900000 */
[----:B------:R-:W1:Y:S02]  /*73f0*/  @!P0 SYNCS.PHASECHK.TRANS64 P0, [R9+URZ], R4 ;  /* 0x00000004090085a7 */ /* 0x000e64000800007f */
[----:B-1----:R-:W-:Y:S05]  /*7400*/  @!P0 BRA `(.L_x_134) ;  /* 0xfffffffc00f08947 */ /* 0x002fea000383ffff */
[----:B------:R-:W-:Y:S05]  /*7410*/  BRA `(.L_x_150) ;  /* 0xfffffff800b47947 */ /* 0x000fea000383ffff */
.L_x_135:
[----:B0-----:R0:W1:Y:S02]  /*7420*/  SYNCS.PHASECHK.TRANS64.TRYWAIT P0, [R6+URZ], R5 ;  /* 0x00000005060075a7 */ /* 0x001064000800017f */
[----:B-1----:R-:W-:Y:S05]  /*7430*/  @!P0 NANOSLEEP.SYNCS 0x989680 ;  /* 0x009896800000895d */ /* 0x002fea0003900000 */
[----:B------:R-:W1:Y:S02]  /*7440*/  @!P0 SYNCS.PHASECHK.TRANS64 P0, [R6+URZ], R5 ;  /* 0x00000005060085a7 */ /* 0x000e64000800007f */
[----:B-1----:R-:W-:Y:S05]  /*7450*/  @!P0 BRA `(.L_x_135) ;  /* 0xfffffffc00f08947 */ /* 0x002fea000383ffff */
[----:B------:R-:W-:Y:S05]  /*7460*/  BRA `(.L_x_151) ;  /* 0xfffffff800bc7947 */ /* 0x000fea000383ffff */
.L_x_152:
[----:B------:R-:W-:-:S00]  /*7470*/  BRA `(.L_x_152) ;  /* 0xfffffffc00fc7947 */ /* 0x000fc0000383ffff */
[----:B------:R-:W-:-:S00]  /*7480*/  NOP ;  /* 0x0000000000007918 */ /* 0x000fc00000000000 */
[----:B------:R-:W-:-:S00]  /*7490*/  NOP ;  /* 0x0000000000007918 */ /* 0x000fc00000000000 */
[----:B------:R-:W-:-:S00]  /*74a0*/  NOP ;  /* 0x0000000000007918 */ /* 0x000fc00000000000 */
[----:B------:R-:W-:-:S00]  /*74b0*/  NOP ;  /* 0x0000000000007918 */ /* 0x000fc00000000000 */
[----:B------:R-:W-:-:S00]  /*74c0*/  NOP ;  /* 0x0000000000007918 */ /* 0x000fc00000000000 */
[----:B------:R-:W-:-:S00]  /*74d0*/  NOP ;  /* 0x0000000000007918 */ /* 0x000fc00000000000 */
[----:B------:R-:W-:-:S00]  /*74e0*/  NOP ;  /* 0x0000000000007918 */ /* 0x000fc00000000000 */
[----:B------:R-:W-:-:S00]  /*74f0*/  NOP ;  /* 0x0000000000007918 */ /* 0x000fc00000000000 */
.L_x_153:


//--------------------- .nv.shared._ZN7cutlass13device_kernelINS_4gemm6kernel13GemmUniversalIN4cute5tupleIJiiiiEEENS1_10collective13CollectiveMmaINS1_37MainloopSm90TmaGmmaWarpSpecializedFP8ILi9ENS5_IJNS4_1CILi4EEENSA_ILi1EEESC_EEENS1_35KernelTmaWarpSpecializedCooperativeEEENS5_IJNSA_ILi128EEENSA_ILi64EEESG_EEENS_12float_e4m3_tENS5_IJlSC_lEEESJ_SK_NS4_8TiledMMAINS4_8MMA_AtomIJNS4_4SM904GMMA30MMA_64x64x32_F32E4M3E4M3_SS_TNILNSO_7ScaleInE1ELSQ_1EEEEEENS4_6LayoutINS5_IJNSA_ILi2EEESC_SC_EEENS5_IJSC_NSA_ILi0EEESW_EEEEENS5_IJNS4_10UnderscoreESZ_SZ_EEEEENS4_13SM90_TMA_LOADENS4_14ComposedLayoutINS4_7SwizzleILi3ELi4ELi3EEENS4_18smem_ptr_flag_bitsILi8EEENST_INS5_IJNSA_ILi8EEESG_EEENS5_IJSG_SC_EEEEEEEvNS4_8identityENS4_23SM90_TMA_LOAD_MULTICASTES1C_vS1D_EENS_8epilogue10collective6detail29Sm90TmaWarpSpecializedAdapterINS1H_15DefaultEpilogueISJ_SK_SK_NS1G_6thread17LinearCombinationISJ_Li1EffLNS1L_9ScaleType4KindE0ELNS_15FloatRoundStyleE2ESJ_EENS1_15EpilogueDefaultEEEEEvvEEEEvNT_6ParamsE --------------------------
	.section	.nv.shared._ZN7cutlass13device_kernelINS_4gemm6kernel13GemmUniversalIN4cute5tupleIJiiiiEEENS1_10collective13CollectiveMmaINS1_37MainloopSm90TmaGmmaWarpSpecializedFP8ILi9ENS5_IJNS4_1CILi4EEENSA_ILi1EEESC_EEENS1_35KernelTmaWarpSpecializedCooperativeEEENS5_IJNSA_ILi128EEENSA_ILi64EEESG_EEENS_12float_e4m3_tENS5_IJlSC_lEEESJ_SK_NS4_8TiledMMAINS4_8MMA_AtomIJNS4_4SM904GMMA30MMA_64x64x32_F32E4M3E4M3_SS_TNILNSO_7ScaleInE1ELSQ_1EEEEEENS4_6LayoutINS5_IJNSA_ILi2EEESC_SC_EEENS5_IJSC_NSA_ILi0EEESW_EEEEENS5_IJNS4_10UnderscoreESZ_SZ_EEEEENS4_13SM90_TMA_LOADENS4_14ComposedLayoutINS4_7SwizzleILi3ELi4ELi3EEENS4_18smem_ptr_flag_bitsILi8EEENST_INS5_IJNSA_ILi8EEESG_EEENS5_IJSG_SC_EEEEEEEvNS4_8identityENS4_23SM90_TMA_LOAD_MULTICASTES1C_vS1D_EENS_8epilogue10collective6detail29Sm90TmaWarpSpecializedAdapterINS1H_15DefaultEpilogueISJ_SK_SK_NS1G_6thread17LinearCombinationISJ_Li1EffLNS1L_9ScaleType4KindE0ELNS_15FloatRoundStyleE2ESJ_EENS1_15EpilogueDefaultEEEEEvvEEEEvNT_6ParamsE,"aw",@nobits
	.sectionflags	@""
	.align	16
	.zero		1024


//--------------------- .nv.shared.reserved.0     --------------------------
	.section	.nv.shared.reserved.0,"aw",@nobits
	.weak		__nv_reservedSMEM_offset_0_alias
	.size		__nv_reservedSMEM_offset_0_alias, 0, 0
	.other		__nv_reservedSMEM_offset_0_alias,@"STO_CUDA_RESERVED_SHARED STV_DEFAULT"
__nv_reservedSMEM_offset_0_alias:
	.zero		0


//--------------------- .nv.global                --------------------------
	.section	.nv.global,"aw",@nobits
.nv.global:
	.type		_ZN40_INTERNAL_7d10c20b_4_k_cu_61f6d042_290774cute1_E,@object
	.size		_ZN40_INTERNAL_7d10c20b_4_k_cu_61f6d042_290774cute1_E,(_ZN40_INTERNAL_7d10c20b_4_k_cu_61f6d042_290774cuda3std3__45__cpo6cbeginE - _ZN40_INTERNAL_7d10c20b_4_k_cu_61f6d042_290774cute1_E)
_ZN40_INTERNAL_7d10c20b_4_k_cu_61f6d042_290774cute1_E:
	.zero		1
	.type		_ZN40_INTERNAL_7d10c20b_4_k_cu_61f6d042_290774cuda3std3__45__cpo6cbeginE,@object
	.size		_ZN40_INTERNAL_7d10c20b_4_k_cu_61f6d042_290774cuda3std3__45__cpo6cbeginE,(_ZN40_INTERNAL_7d10c20b_4_k_cu_61f6d042_290774cuda3std3__48in_placeE - _ZN40_INTERNAL_7d10c20b_4_k_cu_61f6d042_290774cuda3std3__45__cpo6cbeginE)
_ZN40_INTERNAL_7d10c20b_4_k_cu_61f6d042_290774cuda3std3__45__cpo6cbeginE:
	.zero		1
	.type		_ZN40_INTERNAL_7d10c20b_4_k_cu_61f6d042_290774cuda3std3__48in_placeE,@object
	.size		_ZN40_INTERNAL_7d10c20b_4_k_cu_61f6d042_290774cuda3std3__48in_placeE,(_ZN40_INTERNAL_7d10c20b_4_k_cu_61f6d042_290774cuda3std6ranges3__45__cpo9iter_moveE - _ZN40_INTERNAL_7d10c20b_4_k_cu_61f6d042_290774cuda3std3__48in_placeE)
_ZN40_INTERNAL_7d10c20b_4_k_cu_61f6d042_290774cuda3std3__48in_placeE:
	.zero		1
	.type		_ZN40_INTERNAL_7d10c20b_4_k_cu_61f6d042_290774cuda3std6ranges3__45__cpo9iter_moveE,@object
	.size		_ZN40_INTERNAL_7d10c20b_4_k_cu_61f6d042_290774cuda3std6ranges3__45__cpo9iter_moveE,(_ZN40_INTERNAL_7d10c20b_4_k_cu_61f6d042_290774cuda3std3__45__cpo5beginE - _ZN40_INTERNAL_7d10c20b_4_k_cu_61f6d042_290774cuda3std6ranges3__45__cpo9iter_moveE)
_ZN40_INTERNAL_7d10c20b_4_k_cu_61f6d042_290774cuda3std6ranges3__45__cpo9iter_moveE:
	.zero		1
	.type		_ZN40_INTERNAL_7d10c20b_4_k_cu_61f6d042_290774cuda3std3__45__cpo5beginE,@object
	.size		_ZN40_INTERNAL_7d10c20b_4_k_cu_61f6d042_290774cuda3std3__45__cpo5beginE,(_ZN40_INTERNAL_7d10c20b_4_k_cu_61f6d042_290774cuda3std3__442_GLOBAL__N__7d10c20b_4_k_cu_61f6d042_290776ignoreE - _ZN40_INTERNAL_7d10c20b_4_k_cu_61f6d042_290774cuda3std3__45__cpo5beginE)
_ZN40_INTERNAL_7d10c20b_4_k_cu_61f6d042_290774cuda3std3__45__cpo5beginE:
	.zero		1
	.type		_ZN40_INTERNAL_7d10c20b_4_k_cu_61f6d042_290774cuda3std3__442_GLOBAL__N__7d10c20b_4_k_cu_61f6d042_290776ignoreE,@object
	.size		_ZN40_INTERNAL_7d10c20b_4_k_cu_61f6d042_290774cuda3std3__442_GLOBAL__N__7d10c20b_4_k_cu_61f6d042_290776ignoreE,(_ZN40_INTERNAL_7d10c20b_4_k_cu_61f6d042_290774cute7productE - _ZN40_INTERNAL_7d10c20b_4_k_cu_61f6d042_290774cuda3std3__442_GLOBAL__N__7d10c20b_4_k_cu_61f6d042_290776ignoreE)
_ZN40_INTERNAL_7d10c20b_4_k_cu_61f6d042_290774cuda3std3__442_GLOBAL__N__7d10c20b_4_k_cu_61f6d042_290776ignoreE:
	.zero		1
	.type		_ZN40_INTERNAL_7d10c20b_4_k_cu_61f6d042_290774cute7productE,@object
	.size		_ZN40_INTERNAL_7d10c20b_4_k_cu_61f6d042_290774cute7productE,(_ZN40_INTERNAL_7d10c20b_4_k_cu_61f6d042_290774cuda3std3__45__cpo3endE - _ZN40_INTERNAL_7d10c20b_4_k_cu_61f6d042_290774cute7productE)
_ZN40_INTERNAL_7d10c20b_4_k_cu_61f6d042_290774cute7productE:
	.zero		1
	.type		_ZN40_INTERNAL_7d10c20b_4_k_cu_61f6d042_290774cuda3std3__45__cpo3endE,@object
	.size		_ZN40_INTERNAL_7d10c20b_4_k_cu_61f6d042_290774cuda3std3__45__cpo3endE,(_ZN40_INTERNAL_7d10c20b_4_k_cu_61f6d042_290774cuda3std3__419piecewise_constructE - _ZN40_INTERNAL_7d10c20b_4_k_cu_61f6d042_290774cuda3std3__45__cpo3endE)
_ZN40_INTERNAL_7d10c20b_4_k_cu_61f6d042_290774cuda3std3__45__cpo3endE:
	.zero		1
	.type		_ZN40_INTERNAL_7d10c20b_4_k_cu_61f6d042_290774cuda3std3__419piecewise_constructE,@object
	.size		_ZN40_INTERNAL_7d10c20b_4_k_cu_61f6d042_290774cuda3std3__419piecewise_constructE,(_ZN40_INTERNAL_7d10c20b_4_k_cu_61f6d042_290774cuda3std3__45__cpo4cendE - _ZN40_INTERNAL_7d10c20b_4_k_cu_61f6d042_290774cuda3std3__419piecewise_constructE)
_ZN40_INTERNAL_7d10c20b_4_k_cu_61f6d042_290774cuda3std3__419piecewise_constructE:
	.zero		1
	.type		_ZN40_INTERNAL_7d10c20b_4_k_cu_61f6d042_290774cuda3std3__45__cpo4cendE,@object
	.size		_ZN40_INTERNAL_7d10c20b_4_k_cu_61f6d042_290774cuda3std3__45__cpo4cendE,(_ZN40_INTERNAL_7d10c20b_4_k_cu_61f6d042_290774cuda3std6ranges3__45__cpo4swapE - _ZN40_INTERNAL_7d10c20b_4_k_cu_61f6d042_290774cuda3std3__45__cpo4cendE)
_ZN40_INTERNAL_7d10c20b_4_k_cu_61f6d042_290774cuda3std3__45__cpo4cendE:
	.zero		1
	.type		_ZN40_INTERNAL_7d10c20b_4_k_cu_61f6d042_290774cuda3std6ranges3__45__cpo4swapE,@object
	.size		_ZN40_INTERNAL_7d10c20b_4_k_cu_61f6d042_290774cuda3std6ranges3__45__cpo4swapE,(.L_7 - _ZN40_INTERNAL_7d10c20b_4_k_cu_61f6d042_290774cuda3std6ranges3__45__cpo4swapE)
_ZN40_INTERNAL_7d10c20b_4_k_cu_61f6d042_290774cuda3std6ranges3__45__cpo4swapE:
	.zero		1
.L_7:


//--------------------- .nv.constant0._ZN7cutlass13device_kernelINS_4gemm6kernel13GemmUniversalIN4cute5tupleIJiiiiEEENS1_10collective13CollectiveMmaINS1_37MainloopSm90TmaGmmaWarpSpecializedFP8ILi9ENS5_IJNS4_1CILi4EEENSA_ILi1EEESC_EEENS1_35KernelTmaWarpSpecializedCooperativeEEENS5_IJNSA_ILi128EEENSA_ILi64EEESG_EEENS_12float_e4m3_tENS5_IJlSC_lEEESJ_SK_NS4_8TiledMMAINS4_8MMA_AtomIJNS4_4SM904GMMA30MMA_64x64x32_F32E4M3E4M3_SS_TNILNSO_7ScaleInE1ELSQ_1EEEEEENS4_6LayoutINS5_IJNSA_ILi2EEESC_SC_EEENS5_IJSC_NSA_ILi0EEESW_EEEEENS5_IJNS4_10UnderscoreESZ_SZ_EEEEENS4_13SM90_TMA_LOADENS4_14ComposedLayoutINS4_7SwizzleILi3ELi4ELi3EEENS4_18smem_ptr_flag_bitsILi8EEENST_INS5_IJNSA_ILi8EEESG_EEENS5_IJSG_SC_EEEEEEEvNS4_8identityENS4_23SM90_TMA_LOAD_MULTICASTES1C_vS1D_EENS_8epilogue10collective6detail29Sm90TmaWarpSpecializedAdapterINS1H_15DefaultEpilogueISJ_SK_SK_NS1G_6thread17LinearCombinationISJ_Li1EffLNS1L_9ScaleType4KindE0ELNS_15FloatRoundStyleE2ESJ_EENS1_15EpilogueDefaultEEEEEvvEEEEvNT_6ParamsE --------------------------
	.section	.nv.constant0._ZN7cutlass13device_kernelINS_4gemm6kernel13GemmUniversalIN4cute5tupleIJiiiiEEENS1_10collective13CollectiveMmaINS1_37MainloopSm90TmaGmmaWarpSpecializedFP8ILi9ENS5_IJNS4_1CILi4EEENSA_ILi1EEESC_EEENS1_35KernelTmaWarpSpecializedCooperativeEEENS5_IJNSA_ILi128EEENSA_ILi64EEESG_EEENS_12float_e4m3_tENS5_IJlSC_lEEESJ_SK_NS4_8TiledMMAINS4_8MMA_AtomIJNS4_4SM904GMMA30MMA_64x64x32_F32E4M3E4M3_SS_TNILNSO_7ScaleInE1ELSQ_1EEEEEENS4_6LayoutINS5_IJNSA_ILi2EEESC_SC_EEENS5_IJSC_NSA_ILi0EEESW_EEEEENS5_IJNS4_10UnderscoreESZ_SZ_EEEEENS4_13SM90_TMA_LOADENS4_14ComposedLayoutINS4_7SwizzleILi3ELi4ELi3EEENS4_18smem_ptr_flag_bitsILi8EEENST_INS5_IJNSA_ILi8EEESG_EEENS5_IJSG_SC_EEEEEEEvNS4_8identityENS4_23SM90_TMA_LOAD_MULTICASTES1C_vS1D_EENS_8epilogue10collective6detail29Sm90TmaWarpSpecializedAdapterINS1H_15DefaultEpilogueISJ_SK_SK_NS1G_6thread17LinearCombinationISJ_Li1EffLNS1L_9ScaleType4KindE0ELNS_15FloatRoundStyleE2ESJ_EENS1_15EpilogueDefaultEEEEEvvEEEEvNT_6ParamsE,"a",@progbits
	.sectionflags	@""
	.align	4
.nv.constant0._ZN7cutlass13device_kernelINS_4gemm6kernel13GemmUniversalIN4cute5tupleIJiiiiEEENS1_10collective13CollectiveMmaINS1_37MainloopSm90TmaGmmaWarpSpecializedFP8ILi9ENS5_IJNS4_1CILi4EEENSA_ILi1EEESC_EEENS1_35KernelTmaWarpSpecializedCooperativeEEENS5_IJNSA_ILi128EEENSA_ILi64EEESG_EEENS_12float_e4m3_tENS5_IJlSC_lEEESJ_SK_NS4_8TiledMMAINS4_8MMA_AtomIJNS4_4SM904GMMA30MMA_64x64x32_F32E4M3E4M3_SS_TNILNSO_7ScaleInE1ELSQ_1EEEEEENS4_6LayoutINS5_IJNSA_ILi2EEESC_SC_EEENS5_IJSC_NSA_ILi0EEESW_EEEEENS5_IJNS4_10UnderscoreESZ_SZ_EEEEENS4_13SM90_TMA_LOADENS4_14ComposedLayoutINS4_7SwizzleILi3ELi4ELi3EEENS4_18smem_ptr_flag_bitsILi8EEENST_INS5_IJNSA_ILi8EEESG_EEENS5_IJSG_SC_EEEEEEEvNS4_8identityENS4_23SM90_TMA_LOAD_MULTICASTES1C_vS1D_EENS_8epilogue10collective6detail29Sm90TmaWarpSpecializedAdapterINS1H_15DefaultEpilogueISJ_SK_SK_NS1G_6thread17LinearCombinationISJ_Li1EffLNS1L_9ScaleType4KindE0ELNS_15FloatRoundStyleE2ESJ_EENS1_15EpilogueDefaultEEEEEvvEEEEvNT_6ParamsE:
	.zero		1664


//--------------------- SYMBOLS --------------------------

	.type		.nv.reservedSmem.offset0,@object
	.size		.nv.reservedSmem.offset0,0x4
